def matmul_kernel(
    a_ptr,
    b_ptr,
    c_ptr,
    M,
    N,
    K,
    stride_am,
    stride_ak,
    stride_bk,
    stride_bn,
    stride_cm,
    stride_cn,
    BLOCK_M: tl.constexpr,
    BLOCK_N: tl.constexpr,
    BLOCK_K: tl.constexpr,
    GROUP_M: tl.constexpr,
):
    pid = tl.program_id(axis=0)
    num_pid_m = tl.cdiv(M, BLOCK_M)
    num_pid_n = tl.cdiv(N, BLOCK_N)
    num_pid_in_group = GROUP_M * num_pid_n
    group_id = pid // num_pid_in_group
    first_pid_m = group_id * GROUP_M
    group_size_m = min(num_pid_m - first_pid_m, GROUP_M)
    pid_m = first_pid_m + ((pid % num_pid_in_group) % group_size_m)
    pid_n = (pid % num_pid_in_group) // group_size_m

    offs_am = (pid_m * BLOCK_M + tl.arange(0, BLOCK_M)) % M
    offs_bn = (pid_n * BLOCK_N + tl.arange(0, BLOCK_N)) % N
    offs_k = tl.arange(0, BLOCK_K)
    a_ptrs = a_ptr + offs_am[:, None] * stride_am + offs_k[None, :] * stride_ak
    b_ptrs = b_ptr + offs_k[:, None] * stride_bk + offs_bn[None, :] * stride_bn

    acc = tl.zeros((BLOCK_M, BLOCK_N), dtype=tl.float32)
    for kk in range(0, tl.cdiv(K, BLOCK_K)):
        a = tl.load(a_ptrs, mask=offs_k[None, :] < K - kk * BLOCK_K, other=0.0)
        b = tl.load(b_ptrs, mask=offs_k[:, None] < K - kk * BLOCK_K, other=0.0)
        acc = tl.dot(a, b, acc)
        a_ptrs += BLOCK_K * stride_ak
        b_ptrs += BLOCK_K * stride_bk

    c = acc.to(c_ptr.dtype.element_ty)
    offs_cm = pid_m * BLOCK_M + tl.arange(0, BLOCK_M)
    offs_cn = pid_n * BLOCK_N + tl.arange(0, BLOCK_N)
    c_ptrs = c_ptr + offs_cm[:, None] * stride_cm + offs_cn[None, :] * stride_cn
    mask = (offs_cm[:, None] < M) & (offs_cn[None, :] < N)
    tl.store(c_ptrs, c, mask=mask)

# config = {"BLOCK_K": 32, "BLOCK_M": 256, "BLOCK_N": 128, "GROUP_M": 8, "arch": "sm_90", "dtype": "fp8e5m2", "num_ctas": 2, "num_stages": 3, "num_warps": 4}
# arch = sm_90


// ===== COMPILED SASS (sm_90a) =====

	.target	sm_90a

	.elftype	@"ET_EXEC"


//--------------------- .note.nv.tkinfo           --------------------------
	.section	.note.nv.tkinfo,"",@"SHT_NOTE"
	.sectionflags	@"SHF_NOTE_NV_TKINFO"
	.tkinfo
        /*0018*/ 	.word	0x00000002
        /*0030*/ 	.string	""
        /*0030*/ 	.string	"ptxas"
        /*0030*/ 	.string	"Cuda compilation tools, release 13.0, V13.0.88"
        /*0030*/ 	.string	"Build cuda_13.0.r13.0/compiler.36424714_0"
        /*0030*/ 	.string	"-v  -suppress-debug-info  -lineinfo  -arch sm_90a "



//--------------------- .note.nv.cuinfo           --------------------------
	.section	.note.nv.cuinfo,"",@"SHT_NOTE"
	.sectionflags	@"SHF_NOTE_NV_CUINFO"
        /*0018*/ 	.short	0x0002
        /*001a*/ 	.short	0x005a
        /*001c*/ 	.short	0x0082
	.zero		2


//--------------------- .nv.info                  --------------------------
	.section	.nv.info,"",@"SHT_CUDA_INFO"
	.align	4


	//----- nvinfo : EIATTR_REGCOUNT
	.align		4
        /*0000*/ 	.byte	0x04, 0x2f
        /*0002*/ 	.short	(.L_1 - .L_0)
	.align		4
.L_0:
        /*0004*/ 	.word	index@(matmul_kernel)
        /*0008*/ 	.word	0x000000ff


	//----- nvinfo : EIATTR_FRAME_SIZE
	.align		4
.L_1:
        /*000c*/ 	.byte	0x04, 0x11
        /*000e*/ 	.short	(.L_3 - .L_2)
	.align		4
.L_2:
        /*0010*/ 	.word	index@(matmul_kernel)
        /*0014*/ 	.word	0x00000000


	//----- nvinfo : EIATTR_MIN_STACK_SIZE
	.align		4
.L_3:
        /*0018*/ 	.byte	0x04, 0x12
        /*001a*/ 	.short	(.L_5 - .L_4)
	.align		4
.L_4:
        /*001c*/ 	.word	index@(matmul_kernel)
        /*0020*/ 	.word	0x00000000
.L_5:


//--------------------- .nv.compat                --------------------------
	.section	.nv.compat,"",@"SHT_CUDA_COMPAT_INFO"
	.align	4
        /*0000*/ 	.byte	0x02, 0x09, 0x01, 0x00, 0x02, 0x02, 0x04, 0x00, 0x02, 0x05, 0x05, 0x00, 0x03, 0x07, 0x01, 0x01
        /*0010*/ 	.byte	0x02, 0x03, 0x00, 0x00, 0x02, 0x06, 0x01, 0x00, 0x04, 0x0b, 0x08, 0x00, 0x00, 0x00, 0x00, 0x00
        /*0020*/ 	.byte	0x00, 0x00, 0x00, 0x00


//--------------------- .nv.info.matmul_kernel    --------------------------
	.section	.nv.info.matmul_kernel,"",@"SHT_CUDA_INFO"
	.sectionflags	@""
	.align	4


	//----- nvinfo : EIATTR_CUDA_API_VERSION
	.align		4
        /*0000*/ 	.byte	0x04, 0x37
        /*0002*/ 	.short	(.L_7 - .L_6)
.L_6:
        /*0004*/ 	.word	0x00000082


	//----- nvinfo : EIATTR_KPARAM_INFO
	.align		4
.L_7:
        /*0008*/ 	.byte	0x04, 0x17
        /*000a*/ 	.short	(.L_9 - .L_8)
.L_8:
        /*000c*/ 	.word	0x00000000
        /*0010*/ 	.short	0x000d
        /*0012*/ 	.short	0x0048
        /*0014*/ 	.byte	0x00, 0xf4, 0x21, 0x00


	//----- nvinfo : EIATTR_KPARAM_INFO
	.align		4
.L_9:
        /*0018*/ 	.byte	0x04, 0x17
        /*001a*/ 	.short	(.L_11 - .L_10)
.L_10:
        /*001c*/ 	.word	0x00000000
        /*0020*/ 	.short	0x000c
        /*0022*/ 	.short	0x0040
        /*0024*/ 	.byte	0x00, 0xf4, 0x21, 0x00


	//----- nvinfo : EIATTR_KPARAM_INFO
	.align		4
.L_11:
        /*0028*/ 	.byte	0x04, 0x17
        /*002a*/ 	.short	(.L_13 - .L_12)
.L_12:
        /*002c*/ 	.word	0x00000000
        /*0030*/ 	.short	0x000b
        /*0032*/ 	.short	0x0038
        /*0034*/ 	.byte	0x00, 0xf0, 0x11, 0x00


	//----- nvinfo : EIATTR_KPARAM_INFO
	.align		4
.L_13:
        /*0038*/ 	.byte	0x04, 0x17
        /*003a*/ 	.short	(.L_15 - .L_14)
.L_14:
        /*003c*/ 	.word	0x00000000
        /*0040*/ 	.short	0x000a
        /*0042*/ 	.short	0x0034
        /*0044*/ 	.byte	0x00, 0xf0, 0x11, 0x00


	//----- nvinfo : EIATTR_KPARAM_INFO
	.align		4
.L_15:
        /*0048*/ 	.byte	0x04, 0x17
        /*004a*/ 	.short	(.L_17 - .L_16)
.L_16:
        /*004c*/ 	.word	0x00000000
        /*0050*/ 	.short	0x0009
        /*0052*/ 	.short	0x0030
        /*0054*/ 	.byte	0x00, 0xf0, 0x11, 0x00


	//----- nvinfo : EIATTR_KPARAM_INFO
	.align		4
.L_17:
        /*0058*/ 	.byte	0x04, 0x17
        /*005a*/ 	.short	(.L_19 - .L_18)
.L_18:
        /*005c*/ 	.word	0x00000000
        /*0060*/ 	.short	0x0008
        /*0062*/ 	.short	0x002c
        /*0064*/ 	.byte	0x00, 0xf0, 0x11, 0x00


	//----- nvinfo : EIATTR_KPARAM_INFO
	.align		4
.L_19:
        /*0068*/ 	.byte	0x04, 0x17
        /*006a*/ 	.short	(.L_21 - .L_20)
.L_20:
        /*006c*/ 	.word	0x00000000
        /*0070*/ 	.short	0x0007
        /*0072*/ 	.short	0x0028
        /*0074*/ 	.byte	0x00, 0xf0, 0x11, 0x00


	//----- nvinfo : EIATTR_KPARAM_INFO
	.align		4
.L_21:
        /*0078*/ 	.byte	0x04, 0x17
        /*007a*/ 	.short	(.L_23 - .L_22)
.L_22:
        /*007c*/ 	.word	0x00000000
        /*0080*/ 	.short	0x0006
        /*0082*/ 	.short	0x0024
        /*0084*/ 	.byte	0x00, 0xf0, 0x11, 0x00


	//----- nvinfo : EIATTR_KPARAM_INFO
	.align		4
.L_23:
        /*0088*/ 	.byte	0x04, 0x17
        /*008a*/ 	.short	(.L_25 - .L_24)
.L_24:
        /*008c*/ 	.word	0x00000000
        /*0090*/ 	.short	0x0005
        /*0092*/ 	.short	0x0020
        /*0094*/ 	.byte	0x00, 0xf0, 0x11, 0x00


	//----- nvinfo : EIATTR_KPARAM_INFO
	.align		4
.L_25:
        /*0098*/ 	.byte	0x04, 0x17
        /*009a*/ 	.short	(.L_27 - .L_26)
.L_26:
        /*009c*/ 	.word	0x00000000
        /*00a0*/ 	.short	0x0004
        /*00a2*/ 	.short	0x001c
        /*00a4*/ 	.byte	0x00, 0xf0, 0x11, 0x00


	//----- nvinfo : EIATTR_KPARAM_INFO
	.align		4
.L_27:
        /*00a8*/ 	.byte	0x04, 0x17
        /*00aa*/ 	.short	(.L_29 - .L_28)
.L_28:
        /*00ac*/ 	.word	0x00000000
        /*00b0*/ 	.short	0x0003
        /*00b2*/ 	.short	0x0018
        /*00b4*/ 	.byte	0x00, 0xf0, 0x11, 0x00


	//----- nvinfo : EIATTR_KPARAM_INFO
	.align		4
.L_29:
        /*00b8*/ 	.byte	0x04, 0x17
        /*00ba*/ 	.short	(.L_31 - .L_30)
.L_30:
        /*00bc*/ 	.word	0x00000000
        /*00c0*/ 	.short	0x0002
        /*00c2*/ 	.short	0x0010
        /*00c4*/ 	.byte	0x00, 0xf4, 0x21, 0x00


	//----- nvinfo : EIATTR_KPARAM_INFO
	.align		4
.L_31:
        /*00c8*/ 	.byte	0x04, 0x17
        /*00ca*/ 	.short	(.L_33 - .L_32)
.L_32:
        /*00cc*/ 	.word	0x00000000
        /*00d0*/ 	.short	0x0001
        /*00d2*/ 	.short	0x0008
        /*00d4*/ 	.byte	0x00, 0xf4, 0x21, 0x00


	//----- nvinfo : EIATTR_KPARAM_INFO
	.align		4
.L_33:
        /*00d8*/ 	.byte	0x04, 0x17
        /*00da*/ 	.short	(.L_35 - .L_34)
.L_34:
        /*00dc*/ 	.word	0x00000000
        /*00e0*/ 	.short	0x0000
        /*00e2*/ 	.short	0x0000
        /*00e4*/ 	.byte	0x00, 0xf4, 0x21, 0x00


	//----- nvinfo : EIATTR_EXPLICIT_CLUSTER
	.align		4
.L_35:
        /*00e8*/ 	.byte	0x01, 0x3e
	.zero		2


	//----- nvinfo : EIATTR_CTA_PER_CLUSTER
	.align		4
        /*00ec*/ 	.byte	0x04, 0x3d
        /*00ee*/ 	.short	(.L_37 - .L_36)
.L_36:
        /*00f0*/ 	.word	0x00000002
        /*00f4*/ 	.word	0x00000001
        /*00f8*/ 	.word	0x00000001


	//----- nvinfo : EIATTR_SPARSE_MMA_MASK
	.align		4
.L_37:
        /*00fc*/ 	.byte	0x03, 0x50
        /*00fe*/ 	.short	0x0000


	//----- nvinfo : EIATTR_MAXREG_COUNT
	.align		4
        /*0100*/ 	.byte	0x03, 0x1b
        /*0102*/ 	.short	0x00ff


	//----- nvinfo : EIATTR_NUM_BARRIERS
	.align		4
        /*0104*/ 	.byte	0x02, 0x4c
        /*0106*/ 	.byte	0x01
	.zero		1


	//----- nvinfo : EIATTR_MERCURY_ISA_VERSION
	.align		4
        /*0108*/ 	.byte	0x03, 0x5f
        /*010a*/ 	.short	0x0101


	//----- nvinfo : EIATTR_EXIT_INSTR_OFFSETS
	.align		4
        /*010c*/ 	.byte	0x04, 0x1c
        /*010e*/ 	.short	(.L_39 - .L_38)


	//   ....[0]....
.L_38:
        /*0110*/ 	.word	0x0000a030


	//   ....[1]....
        /*0114*/ 	.word	0x0000a050


	//----- nvinfo : EIATTR_REQNTID
	.align		4
.L_39:
        /*0118*/ 	.byte	0x04, 0x10
        /*011a*/ 	.short	(.L_41 - .L_40)
.L_40:
        /*011c*/ 	.word	0x00000080
        /*0120*/ 	.word	0x00000001
        /*0124*/ 	.word	0x00000001


	//----- nvinfo : EIATTR_CBANK_PARAM_SIZE
	.align		4
.L_41:
        /*0128*/ 	.byte	0x03, 0x19
        /*012a*/ 	.short	0x0050


	//----- nvinfo : EIATTR_PARAM_CBANK
	.align		4
        /*012c*/ 	.byte	0x04, 0x0a
        /*012e*/ 	.short	(.L_43 - .L_42)
	.align		4
.L_42:
        /*0130*/ 	.word	index@(.nv.constant0.matmul_kernel)
        /*0134*/ 	.short	0x0210
        /*0136*/ 	.short	0x0050


	//----- nvinfo : EIATTR_SW_WAR
	.align		4
.L_43:
        /*0138*/ 	.byte	0x04, 0x36
        /*013a*/ 	.short	(.L_45 - .L_44)
.L_44:
        /*013c*/ 	.word	0x00000008
.L_45:


//--------------------- .nv.callgraph             --------------------------
	.section	.nv.callgraph,"",@"SHT_CUDA_CALLGRAPH"
	.align	4
	.sectionentsize	8
	.align		4
        /*0000*/ 	.word	0x00000000
	.align		4
        /*0004*/ 	.word	0xffffffff
	.align		4
        /*0008*/ 	.word	0x00000000
	.align		4
        /*000c*/ 	.word	0xfffffffe
	.align		4
        /*0010*/ 	.word	0x00000000
	.align		4
        /*0014*/ 	.word	0xfffffffd
	.align		4
        /*0018*/ 	.word	0x00000000
	.align		4
        /*001c*/ 	.word	0xfffffffc


//--------------------- .text.matmul_kernel       --------------------------
	.section	.text.matmul_kernel,"ax",@progbits
	.align	128
        .global         matmul_kernel
        .type           matmul_kernel,@function
        .size           matmul_kernel,(.L_x_3 - matmul_kernel)
        .other          matmul_kernel,@"STO_CUDA_ENTRY STV_DEFAULT"
matmul_kernel:
.text.matmul_kernel:
[----:B------:R-:W-:Y:S08]  /*0000*/  LDC R1, c[0x0][0x28] ;  /* 0x00000a00ff017b82 */ /* 0x000ff00000000800 */
[----:B------:R-:W0:Y:S01]  /*0010*/  LDC.64 R16, c[0x0][0x228] ;  /* 0x00008a00ff107b82 */ /* 0x000e220000000a00 */
[----:B------:R-:W1:Y:S01]  /*0020*/  S2R R160, SR_TID.X ;  /* 0x0000000000a07919 */ /* 0x000e620000002100 */
[----:B------:R-:W-:Y:S01]  /*0030*/  UMOV UR6, 0x400 ;  /* 0x0000040000067882 */ /* 0x000fe20000000000 */
[----:B------:R-:W-:Y:S01]  /*0040*/  ULDC.64 UR12, c[0x0][0x208] ;  /* 0x00008200000c7ab9 */ /* 0x000fe20000000a00 */
[----:B------:R-:W-:-:S02]  /*0050*/  CS2R R88, SRZ ;  /* 0x0000000000587805 */ /* 0x000fc4000001ff00 */
[----:B------:R-:W-:Y:S02]  /*0060*/  CS2R R90, SRZ ;  /* 0x00000000005a7805 */ /* 0x000fe4000001ff00 */
[----:B------:R-:W-:Y:S02]  /*0070*/  CS2R R92, SRZ ;  /* 0x00000000005c7805 */ /* 0x000fe4000001ff00 */
[----:B------:R-:W-:Y:S01]  /*0080*/  CS2R R94, SRZ ;  /* 0x00000000005e7805 */ /* 0x000fe2000001ff00 */
[----:B------:R-:W2:Y:S01]  /*0090*/  S2UR UR4, SR_CTAID.X ;  /* 0x00000000000479c3 */ /* 0x000ea20000002500 */
[----:B------:R-:W-:Y:S02]  /*00a0*/  CS2R R96, SRZ ;  /* 0x0000000000607805 */ /* 0x000fe4000001ff00 */
[----:B------:R-:W-:Y:S02]  /*00b0*/  CS2R R98, SRZ ;  /* 0x0000000000627805 */ /* 0x000fe4000001ff00 */
[----:B------:R-:W-:-:S02]  /*00c0*/  CS2R R100, SRZ ;  /* 0x0000000000647805 */ /* 0x000fc4000001ff00 */
[----:B------:R-:W-:Y:S02]  /*00d0*/  CS2R R102, SRZ ;  /* 0x0000000000667805 */ /* 0x000fe4000001ff00 */
[----:B------:R-:W-:Y:S02]  /*00e0*/  CS2R R104, SRZ ;  /* 0x0000000000687805 */ /* 0x000fe4000001ff00 */
[----:B------:R-:W-:Y:S02]  /*00f0*/  CS2R R106, SRZ ;  /* 0x00000000006a7805 */ /* 0x000fe4000001ff00 */
[----:B------:R-:W-:Y:S01]  /*0100*/  CS2R R108, SRZ ;  /* 0x00000000006c7805 */ /* 0x000fe2000001ff00 */
[----:B------:R-:W3:Y:S01]  /*0110*/  S2UR UR7, SR_CgaCtaId ;  /* 0x00000000000779c3 */ /* 0x000ee20000008800 */
[----:B------:R-:W-:Y:S02]  /*0120*/  CS2R R110, SRZ ;  /* 0x00000000006e7805 */ /* 0x000fe4000001ff00 */
[----:B------:R-:W-:-:S02]  /*0130*/  CS2R R112, SRZ ;  /* 0x0000000000707805 */ /* 0x000fc4000001ff00 */
[----:B------:R-:W-:Y:S02]  /*0140*/  CS2R R114, SRZ ;  /* 0x0000000000727805 */ /* 0x000fe4000001ff00 */
[----:B------:R-:W-:Y:S02]  /*0150*/  CS2R R116, SRZ ;  /* 0x0000000000747805 */ /* 0x000fe4000001ff00 */
[----:B------:R-:W-:Y:S02]  /*0160*/  CS2R R118, SRZ ;  /* 0x0000000000767805 */ /* 0x000fe4000001ff00 */
[----:B------:R-:W-:Y:S02]  /*0170*/  CS2R R120, SRZ ;  /* 0x0000000000787805 */ /* 0x000fe4000001ff00 */
[----:B------:R-:W-:Y:S01]  /*0180*/  CS2R R122, SRZ ;  /* 0x00000000007a7805 */ /* 0x000fe2000001ff00 */
[----:B0-----:R-:W-:Y:S01]  /*0190*/  VIADD R0, R17, 0x7f ;  /* 0x0000007f11007836 */ /* 0x001fe20000000000 */
[----:B------:R-:W-:-:S02]  /*01a0*/  CS2R R124, SRZ ;  /* 0x00000000007c7805 */ /* 0x000fc4000001ff00 */
[----:B------:R-:W-:Y:S02]  /*01b0*/  CS2R R126, SRZ ;  /* 0x00000000007e7805 */ /* 0x000fe4000001ff00 */
[----:B------:R-:W-:Y:S02]  /*01c0*/  CS2R R128, SRZ ;  /* 0x0000000000807805 */ /* 0x000fe4000001ff00 */
[----:B------:R-:W-:Y:S02]  /*01d0*/  CS2R R130, SRZ ;  /* 0x0000000000827805 */ /* 0x000fe4000001ff00 */
[----:B------:R-:W-:Y:S02]  /*01e0*/  SHF.R.S32.HI R3, RZ, 0x1f, R0 ;  /* 0x0000001fff037819 */ /* 0x000fe40000011400 */
[----:B------:R-:W-:Y:S02]  /*01f0*/  CS2R R132, SRZ ;  /* 0x0000000000847805 */ /* 0x000fe4000001ff00 */
[----:B------:R-:W-:-:S02]  /*0200*/  CS2R R134, SRZ ;  /* 0x0000000000867805 */ /* 0x000fc4000001ff00 */
[----:B--2---:R-:W-:Y:S01]  /*0210*/  I2FP.F32.U32 R5, UR4 ;  /* 0x0000000400057c45 */ /* 0x004fe20008201000 */
[----:B------:R-:W-:Y:S01]  /*0220*/  ULDC UR4, c[0x0][0x150] ;  /* 0x0000540000047ab9 */ /* 0x000fe20000000800 */
[----:B------:R-:W-:Y:S02]  /*0230*/  LEA.HI R3, R3, R0, RZ, 0x7 ;  /* 0x0000000003037211 */ /* 0x000fe400078f38ff */
[----:B------:R-:W-:Y:S02]  /*0240*/  CS2R R136, SRZ ;  /* 0x0000000000887805 */ /* 0x000fe4000001ff00 */
[----:B-1----:R-:W-:Y:S01]  /*0250*/  LOP3.LUT R245, R160, 0x7f, RZ, 0xc0, !PT ;  /* 0x0000007fa0f57812 */ /* 0x002fe200078ec0ff */
[----:B------:R-:W-:Y:S01]  /*0260*/  FMUL R5, R5, UR4 ;  /* 0x0000000405057c20 */ /* 0x000fe20008400000 */
[----:B------:R-:W-:Y:S02]  /*0270*/  SHF.R.S32.HI R3, RZ, 0x7, R3 ;  /* 0x00000007ff037819 */ /* 0x000fe40000011403 */
[----:B------:R-:W-:Y:S01]  /*0280*/  CS2R R138, SRZ ;  /* 0x00000000008a7805 */ /* 0x000fe2000001ff00 */
[----:B---3--:R-:W-:Y:S01]  /*0290*/  USHF.L.U32 UR5, UR7, 0x7, URZ ;  /* 0x0000000707057899 */ /* 0x008fe2000800063f */
[----:B------:R-:W-:Y:S01]  /*02a0*/  CS2R R140, SRZ ;  /* 0x00000000008c7805 */ /* 0x000fe2000001ff00 */
[----:B------:R-:W-:Y:S01]  /*02b0*/  ULEA UR6, UR7, UR6, 0x18 ;  /* 0x0000000607067291 */ /* 0x000fe2000f8ec03f */
[----:B------:R-:W-:Y:S01]  /*02c0*/  IMAD.SHL.U32 R4, R3, 0x8, RZ ;  /* 0x0000000803047824 */ /* 0x000fe200078e00ff */
[----:B------:R-:W0:Y:S01]  /*02d0*/  F2I.U32.TRUNC.NTZ R5, R5 ;  /* 0x0000000500057305 */ /* 0x000e22000020f000 */
[----:B------:R-:W-:Y:S01]  /*02e0*/  ULOP3.LUT UR5, UR5, 0x80, URZ, 0xc0, !UPT ;  /* 0x0000008005057892 */ /* 0x000fe2000f8ec03f */
[----:B------:R-:W-:-:S02]  /*02f0*/  CS2R R142, SRZ ;  /* 0x00000000008e7805 */ /* 0x000fc4000001ff00 */
[----:B------:R-:W-:Y:S02]  /*0300*/  CS2R R144, SRZ ;  /* 0x0000000000907805 */ /* 0x000fe4000001ff00 */
[----:B------:R-:W-:Y:S02]  /*0310*/  IABS R7, R4 ;  /* 0x0000000400077213 */ /* 0x000fe40000000000 */
[----:B------:R-:W-:Y:S02]  /*0320*/  CS2R R146, SRZ ;  /* 0x0000000000927805 */ /* 0x000fe4000001ff00 */
[----:B------:R-:W-:Y:S02]  /*0330*/  CS2R R148, SRZ ;  /* 0x0000000000947805 */ /* 0x000fe4000001ff00 */
[----:B------:R-:W-:Y:S01]  /*0340*/  CS2R R150, SRZ ;  /* 0x0000000000967805 */ /* 0x000fe2000001ff00 */
[----:B------:R-:W1:Y:S01]  /*0350*/  I2F.RP R0, R7 ;  /* 0x0000000700007306 */ /* 0x000e620000209400 */
[----:B------:R-:W-:-:S02]  /*0360*/  CS2R R24, SRZ ;  /* 0x0000000000187805 */ /* 0x000fc4000001ff00 */
[----:B------:R-:W-:Y:S02]  /*0370*/  CS2R R26, SRZ ;  /* 0x00000000001a7805 */ /* 0x000fe4000001ff00 */
[----:B------:R-:W-:Y:S02]  /*0380*/  CS2R R28, SRZ ;  /* 0x00000000001c7805 */ /* 0x000fe4000001ff00 */
[----:B------:R-:W-:Y:S02]  /*0390*/  CS2R R30, SRZ ;  /* 0x00000000001e7805 */ /* 0x000fe4000001ff00 */
[----:B------:R-:W-:Y:S02]  /*03a0*/  CS2R R32, SRZ ;  /* 0x0000000000207805 */ /* 0x000fe4000001ff00 */
[----:B------:R-:W-:Y:S02]  /*03b0*/  CS2R R34, SRZ ;  /* 0x0000000000227805 */ /* 0x000fe4000001ff00 */
[----:B0-----:R-:W-:-:S02]  /*03c0*/  IABS R11, R5 ;  /* 0x00000005000b7213 */ /* 0x001fc40000000000 */
[----:B------:R-:W-:Y:S02]  /*03d0*/  CS2R R36, SRZ ;  /* 0x0000000000247805 */ /* 0x000fe4000001ff00 */
[----:B------:R-:W-:Y:S02]  /*03e0*/  CS2R R38, SRZ ;  /* 0x0000000000267805 */ /* 0x000fe4000001ff00 */
[----:B------:R-:W-:Y:S02]  /*03f0*/  CS2R R40, SRZ ;  /* 0x0000000000287805 */ /* 0x000fe4000001ff00 */
[----:B------:R-:W-:Y:S02]  /*0400*/  CS2R R42, SRZ ;  /* 0x00000000002a7805 */ /* 0x000fe4000001ff00 */
[----:B------:R-:W-:Y:S02]  /*0410*/  CS2R R44, SRZ ;  /* 0x00000000002c7805 */ /* 0x000fe4000001ff00 */
[----:B------:R-:W-:-:S02]  /*0420*/  CS2R R46, SRZ ;  /* 0x00000000002e7805 */ /* 0x000fc4000001ff00 */
[----:B------:R-:W-:Y:S01]  /*0430*/  CS2R R48, SRZ ;  /* 0x0000000000307805 */ /* 0x000fe2000001ff00 */
[----:B-1----:R-:W0:Y:S01]  /*0440*/  MUFU.RCP R0, R0 ;  /* 0x0000000000007308 */ /* 0x002e220000001000 */
[----:B------:R-:W-:Y:S02]  /*0450*/  CS2R R50, SRZ ;  /* 0x0000000000327805 */ /* 0x000fe4000001ff00 */
[----:B------:R-:W-:Y:S02]  /*0460*/  CS2R R52, SRZ ;  /* 0x0000000000347805 */ /* 0x000fe4000001ff00 */
[----:B------:R-:W-:Y:S02]  /*0470*/  CS2R R54, SRZ ;  /* 0x0000000000367805 */ /* 0x000fe4000001ff00 */
[----:B------:R-:W-:Y:S02]  /*0480*/  CS2R R56, SRZ ;  /* 0x0000000000387805 */ /* 0x000fe4000001ff00 */
[----:B------:R-:W-:-:S02]  /*0490*/  CS2R R58, SRZ ;  /* 0x00000000003a7805 */ /* 0x000fc4000001ff00 */
[----:B------:R-:W-:Y:S02]  /*04a0*/  CS2R R60, SRZ ;  /* 0x00000000003c7805 */ /* 0x000fe4000001ff00 */
        /* <DEDUP_REMOVED lines=11> */
[----:B------:R-:W-:-:S02]  /*0560*/  IABS R0, R4 ;  /* 0x0000000400007213 */ /* 0x000fc40000000000 */
[----:B------:R-:W-:Y:S02]  /*0570*/  CS2R R82, SRZ ;  /* 0x0000000000527805 */ /* 0x000fe4000001ff00 */
[----:B------:R-:W-:Y:S01]  /*0580*/  CS2R R84, SRZ ;  /* 0x0000000000547805 */ /* 0x000fe2000001ff00 */
[----:B------:R0:W1:Y:S01]  /*0590*/  F2I.FTZ.U32.TRUNC.NTZ R3, R2 ;  /* 0x0000000200037305 */ /* 0x000062000021f000 */
[----:B------:R-:W-:Y:S01]  /*05a0*/  CS2R R86, SRZ ;  /* 0x0000000000567805 */ /* 0x000fe2000001ff00 */
[----:B------:R-:W-:Y:S02]  /*05b0*/  IMAD.MOV R0, RZ, RZ, -R0 ;  /* 0x000000ffff007224 */ /* 0x000fe400078e0a00 */
[----:B0-----:R-:W-:Y:S02]  /*05c0*/  IMAD.MOV.U32 R2, RZ, RZ, RZ ;  /* 0x000000ffff027224 */ /* 0x001fe400078e00ff */
[----:B-1----:R-:W-:-:S04]  /*05d0*/  IMAD.MOV R6, RZ, RZ, -R3 ;  /* 0x000000ffff067224 */ /* 0x002fc800078e0a03 */
[----:B------:R-:W-:-:S04]  /*05e0*/  IMAD R9, R6, R7, RZ ;  /* 0x0000000706097224 */ /* 0x000fc800078e02ff */
[----:B------:R-:W-:-:S06]  /*05f0*/  IMAD.HI.U32 R2, R3, R9, R2 ;  /* 0x0000000903027227 */ /* 0x000fcc00078e0002 */
[----:B------:R-:W-:-:S04]  /*0600*/  IMAD.HI.U32 R2, R2, R11, RZ ;  /* 0x0000000b02027227 */ /* 0x000fc800078e00ff */
[----:B------:R-:W-:-:S05]  /*0610*/  IMAD R0, R2, R0, R11 ;  /* 0x0000000002007224 */ /* 0x000fca00078e020b */
[----:B------:R-:W-:-:S13]  /*0620*/  ISETP.GT.U32.AND P1, PT, R7, R0, PT ;  /* 0x000000000700720c */ /* 0x000fda0003f24070 */
[----:B------:R-:W-:Y:S02]  /*0630*/  @!P1 IMAD.IADD R0, R0, 0x1, -R7 ;  /* 0x0000000100009824 */ /* 0x000fe400078e0a07 */
[----:B------:R-:W-:Y:S01]  /*0640*/  @!P1 VIADD R2, R2, 0x1 ;  /* 0x0000000102029836 */ /* 0x000fe20000000000 */
[----:B------:R-:W-:Y:S02]  /*0650*/  ISETP.NE.AND P1, PT, R4, RZ, PT ;  /* 0x000000ff0400720c */ /* 0x000fe40003f25270 */
[----:B------:R-:W-:Y:S02]  /*0660*/  ISETP.GE.U32.AND P0, PT, R0, R7, PT ;  /* 0x000000070000720c */ /* 0x000fe40003f06070 */
[----:B------:R-:W-:-:S04]  /*0670*/  LOP3.LUT R0, R5, R4, RZ, 0x3c, !PT ;  /* 0x0000000405007212 */ /* 0x000fc800078e3cff */
[----:B------:R-:W-:Y:S01]  /*0680*/  ISETP.GE.AND P2, PT, R0, RZ, PT ;  /* 0x000000ff0000720c */ /* 0x000fe20003f46270 */
[----:B------:R-:W-:-:S05]  /*0690*/  VIADD R0, R16, 0xff ;  /* 0x000000ff10007836 */ /* 0x000fca0000000000 */
[----:B------:R-:W-:Y:S01]  /*06a0*/  SHF.R.S32.HI R3, RZ, 0x1f, R0 ;  /* 0x0000001fff037819 */ /* 0x000fe20000011400 */
[----:B------:R-:W-:-:S03]  /*06b0*/  @P0 VIADD R2, R2, 0x1 ;  /* 0x0000000102020836 */ /* 0x000fc60000000000 */
[----:B------:R-:W-:-:S03]  /*06c0*/  LEA.HI R3, R3, R0, RZ, 0x8 ;  /* 0x0000000003037211 */ /* 0x000fc600078f40ff */
[----:B------:R-:W-:Y:S01]  /*06d0*/  @!P2 IMAD.MOV R2, RZ, RZ, -R2 ;  /* 0x000000ffff02a224 */ /* 0x000fe200078e0a02 */
[----:B------:R-:W-:-:S05]  /*06e0*/  @!P1 LOP3.LUT R2, RZ, R4, RZ, 0x33, !PT ;  /* 0x00000004ff029212 */ /* 0x000fca00078e33ff */
[----:B------:R-:W-:Y:S02]  /*06f0*/  IMAD.SHL.U32 R6, R2, 0x8, RZ ;  /* 0x0000000802067824 */ /* 0x000fe400078e00ff */
[----:B------:R-:W-:-:S03]  /*0700*/  IMAD.MOV R2, RZ, RZ, -R2 ;  /* 0x000000ffff027224 */ /* 0x000fc600078e0a02 */
[----:B------:R-:W-:Y:S01]  /*0710*/  LEA.HI.SX32 R3, R3, -R6, 0x18 ;  /* 0x8000000603037211 */ /* 0x000fe200078fc2ff */
[----:B------:R-:W-:-:S03]  /*0720*/  IMAD R4, R4, R2, R5 ;  /* 0x0000000204047224 */ /* 0x000fc600078e0205 */
[----:B------:R-:W-:Y:S02]  /*0730*/  VIMNMX R11, R3, 0x8, PT ;  /* 0x00000008030b7848 */ /* 0x000fe40003fe0100 */
[----:B------:R-:W-:Y:S02]  /*0740*/  IABS R9, R4 ;  /* 0x0000000400097213 */ /* 0x000fe40000000000 */
[----:B------:R-:W-:-:S04]  /*0750*/  IABS R7, R11 ;  /* 0x0000000b00077213 */ /* 0x000fc80000000000 */
[----:B------:R-:W0:Y:S08]  /*0760*/  I2F.RP R0, R7 ;  /* 0x0000000700007306 */ /* 0x000e300000209400 */
[----:B0-----:R-:W0:Y:S02]  /*0770*/  MUFU.RCP R0, R0 ;  /* 0x0000000000007308 */ /* 0x001e240000001000 */
[----:B0-----:R-:W-:-:S06]  /*0780*/  VIADD R3, R0, 0xffffffe ;  /* 0x0ffffffe00037836 */ /* 0x001fcc0000000000 */
[----:B------:R-:W0:Y:S02]  /*0790*/  F2I.FTZ.U32.TRUNC.NTZ R3, R3 ;  /* 0x0000000300037305 */ /* 0x000e24000021f000 */
[----:B0-----:R-:W-:-:S04]  /*07a0*/  IMAD.MOV R8, RZ, RZ, -R3 ;  /* 0x000000ffff087224 */ /* 0x001fc800078e0a03 */
[----:B------:R-:W-:Y:S01]  /*07b0*/  IMAD.MOV.U32 R2, RZ, RZ, R8 ;  /* 0x000000ffff027224 */ /* 0x000fe200078e0008 */
[----:B------:R-:W-:-:S03]  /*07c0*/  IABS R8, R11 ;  /* 0x0000000b00087213 */ /* 0x000fc60000000000 */
[----:B------:R-:W-:Y:S02]  /*07d0*/  IMAD R5, R2, R7, RZ ;  /* 0x0000000702057224 */ /* 0x000fe400078e02ff */
[----:B------:R-:W-:Y:S02]  /*07e0*/  IMAD.MOV.U32 R2, RZ, RZ, RZ ;  /* 0x000000ffff027224 */ /* 0x000fe400078e00ff */
[----:B------:R-:W-:Y:S02]  /*07f0*/  IMAD.MOV R0, RZ, RZ, -R8 ;  /* 0x000000ffff007224 */ /* 0x000fe400078e0a08 */
        /* <DEDUP_REMOVED lines=9> */
[----:B------:R-:W-:-:S07]  /*0890*/  ISETP.GE.AND P2, PT, R0, RZ, PT ;  /* 0x000000ff0000720c */ /* 0x000fce0003f46270 */
[----:B------:R-:W-:-:S06]  /*08a0*/  @P0 VIADD R2, R2, 0x1 ;  /* 0x0000000102020836 */ /* 0x000fcc0000000000 */
[----:B------:R-:W-:Y:S01]  /*08b0*/  @!P2 IMAD.MOV R2, RZ, RZ, -R2 ;  /* 0x000000ffff02a224 */ /* 0x000fe200078e0a02 */
[----:B------:R-:W-:-:S05]  /*08c0*/  @!P1 LOP3.LUT R2, RZ, R11, RZ, 0x33, !PT ;  /* 0x0000000bff029212 */ /* 0x000fca00078e33ff */
[----:B------:R-:W-:Y:S02]  /*08d0*/  IMAD.MOV R0, RZ, RZ, -R2 ;  /* 0x000000ffff007224 */ /* 0x000fe400078e0a02 */
[----:B------:R-:W-:Y:S02]  /*08e0*/  IMAD.SHL.U32 R181, R2, 0x80, RZ ;  /* 0x0000008002b57824 */ /* 0x000fe400078e00ff */
[----:B------:R-:W-:-:S04]  /*08f0*/  IMAD R0, R11, R0, R4 ;  /* 0x000000000b007224 */ /* 0x000fc800078e0204 */
[----:B------:R-:W-:-:S05]  /*0900*/  IMAD.IADD R0, R6, 0x1, R0 ;  /* 0x0000000106007824 */ /* 0x000fca00078e0200 */
[----:B------:R-:W-:Y:S02]  /*0910*/  R2UR UR4, R0 ;  /* 0x00000000000472ca */ /* 0x000fe400000e0000 */
[----:B------:R-:W0:Y:S11]  /*0920*/  LDC R0, c[0x0][0x230] ;  /* 0x00008c00ff007b82 */ /* 0x000e360000000800 */
[----:B------:R-:W-:-:S06]  /*0930*/  ULEA UR4, UR4, UR5, 0x8 ;  /* 0x0000000504047291 */ /* 0x000fcc000f8e403f */
[----:B------:R-:W-:Y:S02]  /*0940*/  VIADD R247, R245, UR4 ;  /* 0x00000004f5f77c36 */ /* 0x000fe40008000000 */
[----:B0-----:R-:W-:-:S05]  /*0950*/  VIADD R0, R0, 0x1f ;  /* 0x0000001f00007836 */ /* 0x001fca0000000000 */
[----:B------:R-:W-:-:S13]  /*0960*/  ISETP.GE.AND P0, PT, R0, 0x20, PT ;  /* 0x000000200000780c */ /* 0x000fda0003f06270 */
[----:B------:R-:W-:Y:S05]  /*0970*/  @!P0 BRA `(.L_x_0) ;  /* 0x0000004800b88947 */ /* 0x000fea0003800000 */
[----:B------:R-:W-:Y:S01]  /*0980*/  IABS R8, R16 ;  /* 0x0000001000087213 */ /* 0x000fe20000000000 */
[----:B------:R-:W-:Y:S01]  /*0990*/  IMAD.MOV.U32 R4, RZ, RZ, RZ ;  /* 0x000000ffff047224 */ /* 0x000fe200078e00ff */
[----:B------:R-:W-:Y:S01]  /*09a0*/  IABS R2, R17 ;  /* 0x0000001100027213 */ /* 0x000fe20000000000 */
[----:B------:R-:W-:Y:S01]  /*09b0*/  ULDC UR4, c[0x0][0x240] ;  /* 0x0000900000047ab9 */ /* 0x000fe20000000800 */
[----:B------:R-:W0:Y:S01]  /*09c0*/  I2F.RP R6, R8 ;  /* 0x0000000800067306 */ /* 0x000e220000209400 */
[----:B------:R-:W-:Y:S01]  /*09d0*/  IABS R11, R247 ;  /* 0x000000f7000b7213 */ /* 0x000fe20000000000 */
[----:B------:R-:W-:Y:S01]  /*09e0*/  ULDC.64 UR10, c[0x0][0x218] ;  /* 0x00008600000a7ab9 */ /* 0x000fe20000000a00 */
[----:B------:R-:W-:Y:S01]  /*09f0*/  ISETP.GE.AND P2, PT, R247, RZ, PT ;  /* 0x000000fff700720c */ /* 0x000fe20003f46270 */
[----:B------:R-:W-:Y:S01]  /*0a00*/  IMAD.SHL.U32 R244, R160, 0x20, RZ ;  /* 0x00000020a0f47824 */ /* 0x000fe200078e00ff */
[----:B------:R-:W-:Y:S01]  /*0a10*/  ISETP.NE.AND P1, PT, R16, RZ, PT ;  /* 0x000000ff1000720c */ /* 0x000fe20003f25270 */
[----:B------:R-:W-:Y:S01]  /*0a20*/  ULDC UR5, c[0x0][0x234] ;  /* 0x00008d0000057ab9 */ /* 0x000fe20000000800 */
[----:B------:R-:W-:Y:S01]  /*0a30*/  ULDC UR7, c[0x0][0x23c] ;  /* 0x00008f0000077ab9 */ /* 0x000fe20000000800 */
[----:B------:R-:W1:Y:S01]  /*0a40*/  I2F.RP R3, R2 ;  /* 0x0000000200037306 */ /* 0x000e620000209400 */
[----:B------:R-:W-:Y:S01]  /*0a50*/  ULDC.64 UR8, c[0x0][0x210] ;  /* 0x0000840000087ab9 */ /* 0x000fe20000000a00 */
[----:B------:R-:W-:Y:S01]  /*0a60*/  USHF.L.U32 UR14, UR7, 0x5, URZ ;  /* 0x00000005070e7899 */ /* 0x000fe2000800063f */
[----:B------:R-:W-:Y:S01]  /*0a70*/  LOP3.LUT R243, R245, 0x10, RZ, 0x3c, !PT ;  /* 0x00000010f5f37812 */ /* 0x000fe200078e3cff */
[----:B------:R-:W-:Y:S01]  /*0a80*/  ULDC UR15, c[0x0][0x230] ;  /* 0x00008c00000f7ab9 */ /* 0x000fe20000000800 */
[----:B------:R-:W-:-:S02]  /*0a90*/  CS2R R88, SRZ ;  /* 0x0000000000587805 */ /* 0x000fc4000001ff00 */
[----:B------:R-:W-:Y:S02]  /*0aa0*/  CS2R R90, SRZ ;  /* 0x00000000005a7805 */ /* 0x000fe4000001ff00 */
[----:B------:R-:W-:Y:S01]  /*0ab0*/  CS2R R92, SRZ ;  /* 0x00000000005c7805 */ /* 0x000fe2000001ff00 */
[----:B0-----:R-:W0:Y:S01]  /*0ac0*/  MUFU.RCP R6, R6 ;  /* 0x0000000600067308 */ /* 0x001e220000001000 */
[----:B------:R-:W-:Y:S02]  /*0ad0*/  CS2R R94, SRZ ;  /* 0x00000000005e7805 */ /* 0x000fe4000001ff00 */
[----:B------:R-:W-:Y:S02]  /*0ae0*/  CS2R R96, SRZ ;  /* 0x0000000000607805 */ /* 0x000fe4000001ff00 */
[----:B------:R-:W-:Y:S02]  /*0af0*/  CS2R R98, SRZ ;  /* 0x0000000000627805 */ /* 0x000fe4000001ff00 */
[----:B------:R-:W-:-:S02]  /*0b00*/  CS2R R100, SRZ ;  /* 0x0000000000647805 */ /* 0x000fc4000001ff00 */
[----:B------:R-:W-:Y:S02]  /*0b10*/  CS2R R102, SRZ ;  /* 0x0000000000667805 */ /* 0x000fe4000001ff00 */
[----:B------:R-:W-:Y:S02]  /*0b20*/  CS2R R104, SRZ ;  /* 0x0000000000687805 */ /* 0x000fe4000001ff00 */
[----:B------:R-:W-:Y:S01]  /*0b30*/  CS2R R106, SRZ ;  /* 0x00000000006a7805 */ /* 0x000fe2000001ff00 */
[----:B-1----:R-:W-:Y:S01]  /*0b40*/  MUFU.RCP R3, R3 ;  /* 0x0000000300037308 */ /* 0x002fe20000001000 */
        /* <DEDUP_REMOVED lines=11> */
[----:B------:R-:W-:Y:S01]  /*0c00*/  CS2R R128, SRZ ;  /* 0x0000000000807805 */ /* 0x000fe2000001ff00 */
[----:B------:R-:W0:Y:S01]  /*0c10*/  F2I.FTZ.U32.TRUNC.NTZ R5, R7 ;  /* 0x0000000700057305 */ /* 0x000e22000021f000 */
        /* <DEDUP_REMOVED lines=13> */
[----:B------:R-:W-:Y:S01]  /*0cf0*/  CS2R R76, SRZ ;  /* 0x00000000004c7805 */ /* 0x000fe2000001ff00 */
[----:B0-----:R-:W-:Y:S01]  /*0d00*/  IMAD.MOV R9, RZ, RZ, -R5 ;  /* 0x000000ffff097224 */ /* 0x001fe200078e0a05 */
[----:B------:R-:W-:Y:S02]  /*0d10*/  CS2R R78, SRZ ;  /* 0x00000000004e7805 */ /* 0x000fe4000001ff00 */
[----:B------:R-:W-:-:S02]  /*0d20*/  CS2R R80, SRZ ;  /* 0x0000000000507805 */ /* 0x000fc4000001ff00 */
[----:B------:R-:W-:Y:S01]  /*0d30*/  CS2R R82, SRZ ;  /* 0x0000000000527805 */ /* 0x000fe2000001ff00 */
[----:B------:R-:W-:Y:S01]  /*0d40*/  IMAD R9, R9, R8, RZ ;  /* 0x0000000809097224 */ /* 0x000fe200078e02ff */
[----:B------:R-:W-:Y:S02]  /*0d50*/  CS2R R84, SRZ ;  /* 0x0000000000547805 */ /* 0x000fe4000001ff00 */
[----:B------:R-:W-:Y:S01]  /*0d60*/  CS2R R86, SRZ ;  /* 0x0000000000567805 */ /* 0x000fe2000001ff00 */
[----:B------:R-:W-:Y:S01]  /*0d70*/  UMOV UR19, 0xc0000010 ;  /* 0xc000001000137882 */ /* 0x000fe20000000000 */
[----:B------:R-:W-:-:S04]  /*0d80*/  IMAD.HI.U32 R6, R5, R9, R4 ;  /* 0x0000000905067227 */ /* 0x000fc800078e0004 */
[----:B------:R-:W-:Y:S02]  /*0d90*/  VIADD R4, R3, 0xffffffe ;  /* 0x0ffffffe03047836 */ /* 0x000fe40000000000 */
[----:B------:R-:W-:Y:S02]  /*0da0*/  IMAD.HI.U32 R6, R6, R11, RZ ;  /* 0x0000000b06067227 */ /* 0x000fe400078e00ff */
[----:B------:R0:W1:Y:S02]  /*0db0*/  F2I.FTZ.U32.TRUNC.NTZ R5, R4 ;  /* 0x0000000400057305 */ /* 0x000064000021f000 */
[----:B------:R-:W-:-:S04]  /*0dc0*/  IMAD.MOV R6, RZ, RZ, -R6 ;  /* 0x000000ffff067224 */ /* 0x000fc800078e0a06 */
[----:B------:R-:W-:Y:S01]  /*0dd0*/  IMAD R7, R8, R6, R11 ;  /* 0x0000000608077224 */ /* 0x000fe200078e020b */
[----:B------:R-:W-:Y:S01]  /*0de0*/  SHF.R.U32.HI R6, RZ, 0x5, R160 ;  /* 0x00000005ff067819 */ /* 0x000fe200000116a0 */
[----:B0-----:R-:W-:-:S03]  /*0df0*/  IMAD.MOV.U32 R4, RZ, RZ, RZ ;  /* 0x000000ffff047224 */ /* 0x001fc600078e00ff */
[----:B------:R-:W-:Y:S02]  /*0e00*/  ISETP.GT.U32.AND P0, PT, R8, R7, PT ;  /* 0x000000070800720c */ /* 0x000fe40003f04070 */
[----:B------:R-:W-:Y:S01]  /*0e10*/  SGXT.U32 R6, R6, 0x2 ;  /* 0x000000020606781a */ /* 0x000fe20000000000 */
[----:B-1----:R-:W-:-:S03]  /*0e20*/  IMAD.MOV R3, RZ, RZ, -R5 ;  /* 0x000000ffff037224 */ /* 0x002fc600078e0a05 */
[----:B------:R-:W-:Y:S01]  /*0e30*/  LOP3.LUT R18, R181, R6, RZ, 0xfc, !PT ;  /* 0x00000006b5127212 */ /* 0x000fe200078efcff */
[----:B------:R-:W-:-:S03]  /*0e40*/  IMAD R3, R3, R2, RZ ;  /* 0x0000000203037224 */ /* 0x000fc600078e02ff */
[C---:B------:R-:W-:Y:S02]  /*0e50*/  LOP3.LUT R10, R18.reuse, 0x78, RZ, 0xfc, !PT ;  /* 0x00000078120a7812 */ /* 0x040fe400078efcff */
[----:B------:R-:W-:Y:S01]  /*0e60*/  LOP3.LUT R12, R18, 0x74, RZ, 0xfc, !PT ;  /* 0x00000074120c7812 */ /* 0x000fe200078efcff */
[----:B------:R-:W-:Y:S01]  /*0e70*/  @!P0 IMAD.IADD R7, R7, 0x1, -R8 ;  /* 0x0000000107078824 */ /* 0x000fe200078e0a08 */
[----:B------:R-:W-:Y:S01]  /*0e80*/  IABS R9, R10 ;  /* 0x0000000a00097213 */ /* 0x000fe20000000000 */
[----:B------:R-:W-:Y:S01]  /*0e90*/  IMAD.HI.U32 R4, R5, R3, R4 ;  /* 0x0000000305047227 */ /* 0x000fe200078e0004 */
[----:B------:R-:W-:Y:S02]  /*0ea0*/  IABS R11, R12 ;  /* 0x0000000c000b7213 */ /* 0x000fe40000000000 */
[----:B------:R-:W-:Y:S02]  /*0eb0*/  ISETP.GT.U32.AND P0, PT, R8, R7, PT ;  /* 0x000000070800720c */ /* 0x000fe40003f04070 */
[----:B------:R-:W-:Y:S01]  /*0ec0*/  SHF.R.S32.HI R5, RZ, 0x1f, R0 ;  /* 0x0000001fff057819 */ /* 0x000fe20000011400 */
[----:B------:R-:W-:Y:S01]  /*0ed0*/  IMAD.HI.U32 R3, R4, R9, RZ ;  /* 0x0000000904037227 */ /* 0x000fe200078e00ff */
[----:B------:R-:W-:-:S02]  /*0ee0*/  LOP3.LUT R14, R18, 0x70, RZ, 0xfc, !PT ;  /* 0x00000070120e7812 */ /* 0x000fc400078efcff */
[----:B------:R-:W-:Y:S01]  /*0ef0*/  LEA.HI R5, R5, R0, RZ, 0x5 ;  /* 0x0000000005057211 */ /* 0x000fe200078f28ff */
[----:B------:R-:W-:Y:S01]  /*0f00*/  IMAD.HI.U32 R0, R4, R11, RZ ;  /* 0x0000000b04007227 */ /* 0x000fe200078e00ff */
[----:B------:R-:W-:Y:S02]  /*0f10*/  IABS R13, R14 ;  /* 0x0000000e000d7213 */ /* 0x000fe40000000000 */
[----:B------:R-:W-:Y:S01]  /*0f20*/  ISETP.GE.AND P3, PT, R10, RZ, PT ;  /* 0x000000ff0a00720c */ /* 0x000fe20003f66270 */
[----:B------:R-:W-:Y:S01]  /*0f30*/  IMAD.MOV R3, RZ, RZ, -R3 ;  /* 0x000000ffff037224 */ /* 0x000fe200078e0a03 */
[----:B------:R-:W-:Y:S01]  /*0f40*/  ISETP.GE.AND P5, PT, R12, RZ, PT ;  /* 0x000000ff0c00720c */ /* 0x000fe20003fa6270 */
[----:B------:R-:W-:Y:S01]  /*0f50*/  @!P0 IMAD.IADD R7, R7, 0x1, -R8 ;  /* 0x0000000107078824 */ /* 0x000fe200078e0a08 */
[----:B------:R-:W-:Y:S01]  /*0f60*/  LOP3.LUT R12, R18, 0x68, RZ, 0xfc, !PT ;  /* 0x00000068120c7812 */ /* 0x000fe200078efcff */
[----:B------:R-:W-:Y:S01]  /*0f70*/  IMAD.MOV R8, RZ, RZ, -R0 ;  /* 0x000000ffff087224 */ /* 0x000fe200078e0a00 */
[----:B------:R-:W-:Y:S01]  /*0f80*/  ISETP.GE.AND P4, PT, R14, RZ, PT ;  /* 0x000000ff0e00720c */ /* 0x000fe20003f86270 */
[C---:B------:R-:W-:Y:S01]  /*0f90*/  IMAD R3, R2.reuse, R3, R9 ;  /* 0x0000000302037224 */ /* 0x040fe200078e0209 */
[----:B------:R-:W-:Y:S01]  /*0fa0*/  IABS R15, R12 ;  /* 0x0000000c000f7213 */ /* 0x000fe20000000000 */
[----:B------:R-:W-:Y:S01]  /*0fb0*/  IMAD R9, R2, R8, R11 ;  /* 0x0000000802097224 */ /* 0x000fe200078e020b */
[----:B------:R-:W-:Y:S01]  /*0fc0*/  LOP3.LUT R14, R18, 0x64, RZ, 0xfc, !PT ;  /* 0x00000064120e7812 */ /* 0x000fe200078efcff */
[----:B------:R-:W-:Y:S01]  /*0fd0*/  IMAD.HI.U32 R6, R4, R13, RZ ;  /* 0x0000000d04067227 */ /* 0x000fe200078e00ff */
[----:B------:R-:W-:-:S02]  /*0fe0*/  ISETP.GT.U32.AND P0, PT, R2, R3, PT ;  /* 0x000000030200720c */ /* 0x000fc40003f04070 */
[----:B------:R-:W-:Y:S01]  /*0ff0*/  ISETP.GT.U32.AND P6, PT, R2, R9, PT ;  /* 0x000000090200720c */ /* 0x000fe20003fc4070 */
[----:B------:R-:W-:Y:S01]  /*1000*/  IMAD.MOV R6, RZ, RZ, -R6 ;  /* 0x000000ffff067224 */ /* 0x000fe200078e0a06 */
[----:B------:R-:W-:Y:S01]  /*1010*/  IABS R19, R14 ;  /* 0x0000000e00137213 */ /* 0x000fe20000000000 */
[----:B------:R-:W-:Y:S01]  /*1020*/  IMAD.MOV.U32 R0, RZ, RZ, R7 ;  /* 0x000000ffff007224 */ /* 0x000fe200078e0007 */
[----:B------:R-:W-:Y:S01]  /*1030*/  LOP3.LUT R20, R18, 0x4c, RZ, 0xfc, !PT ;  /* 0x0000004c12147812 */ /* 0x000fe200078efcff */
[----:B------:R-:W-:Y:S01]  /*1040*/  IMAD R11, R2, R6, R13 ;  /* 0x00000006020b7224 */ /* 0x000fe200078e020d */
[----:B------:R-:W-:Y:S01]  /*1050*/  LOP3.LUT R6, R18, 0x6c, RZ, 0xfc, !PT ;  /* 0x0000006c12067812 */ /* 0x000fe200078efcff */
[----:B------:R-:W-:Y:S01]  /*1060*/  @!P2 IMAD.MOV R0, RZ, RZ, -R0 ;  /* 0x000000ffff00a224 */ /* 0x000fe200078e0a00 */
[----:B------:R-:W-:Y:S01]  /*1070*/  @!P1 LOP3.LUT R0, RZ, R16, RZ, 0x33, !PT ;  /* 0x00000010ff009212 */ /* 0x000fe200078e33ff */
[----:B------:R-:W-:Y:S01]  /*1080*/  IMAD.HI.U32 R7, R4, R15, RZ ;  /* 0x0000000f04077227 */ /* 0x000fe200078e00ff */
[----:B------:R-:W-:-:S02]  /*1090*/  IABS R13, R6 ;  /* 0x00000006000d7213 */ /* 0x000fc40000000000 */
[----:B------:R-:W-:Y:S01]  /*10a0*/  ISETP.GE.AND P2, PT, R6, RZ, PT ;  /* 0x000000ff0600720c */ /* 0x000fe20003f46270 */
[----:B------:R-:W-:Y:S01]  /*10b0*/  @!P6 IMAD.IADD R9, R9, 0x1, -R2 ;  /* 0x000000010909e824 */ /* 0x000fe200078e0a02 */
[----:B------:R-:W-:Y:S01]  /*10c0*/  LOP3.LUT R16, R18, 0x60, RZ, 0xfc, !PT ;  /* 0x0000006012107812 */ /* 0x000fe200078efcff */
[----:B------:R-:W-:Y:S01]  /*10d0*/  IMAD.HI.U32 R6, R4, R13, RZ ;  /* 0x0000000d04067227 */ /* 0x000fe200078e00ff */
[----:B------:R-:W-:Y:S02]  /*10e0*/  LOP3.LUT R24, R18, 0x44, RZ, 0xfc, !PT ;  /* 0x0000004412187812 */ /* 0x000fe400078efcff */
[C---:B------:R-:W-:Y:S01]  /*10f0*/  ISETP.GT.U32.AND P6, PT, R2.reuse, R9, PT ;  /* 0x000000090200720c */ /* 0x040fe20003fc4070 */
[----:B------:R-:W-:Y:S01]  /*1100*/  IMAD.MOV R10, RZ, RZ, -R6 ;  /* 0x000000ffff0a7224 */ /* 0x000fe200078e0a06 */
[----:B------:R-:W-:Y:S01]  /*1110*/  IABS R21, R16 ;  /* 0x0000001000157213 */ /* 0x000fe20000000000 */
[----:B------:R-:W-:Y:S01]  /*1120*/  @!P0 IMAD.IADD R3, R3, 0x1, -R2 ;  /* 0x0000000103038824 */ /* 0x000fe200078e0a02 */
[C---:B------:R-:W-:Y:S01]  /*1130*/  ISETP.GT.U32.AND P0, PT, R2.reuse, R11, PT ;  /* 0x0000000b0200720c */ /* 0x040fe20003f04070 */
[----:B------:R-:W-:Y:S01]  /*1140*/  IMAD R13, R2, R10, R13 ;  /* 0x0000000a020d7224 */ /* 0x000fe200078e020d */
[----:B------:R-:W-:Y:S01]  /*1150*/  LOP3.LUT R10, R18, 0x58, RZ, 0xfc, !PT ;  /* 0x00000058120a7812 */ /* 0x000fe200078efcff */
[----:B------:R-:W-:Y:S01]  /*1160*/  IMAD.HI.U32 R8, R4, R21, RZ ;  /* 0x0000001504087227 */ /* 0x000fe200078e00ff */
[----:B------:R-:W-:-:S02]  /*1170*/  ISETP.GT.U32.AND P1, PT, R2, R3, PT ;  /* 0x000000030200720c */ /* 0x000fc40003f24070 */
[----:B------:R-:W-:Y:S01]  /*1180*/  IABS R23, R10 ;  /* 0x0000000a00177213 */ /* 0x000fe20000000000 */
[----:B------:R-:W-:Y:S01]  /*1190*/  IMAD.MOV R8, RZ, RZ, -R8 ;  /* 0x000000ffff087224 */ /* 0x000fe200078e0a08 */
[----:B------:R-:W-:Y:S01]  /*11a0*/  IABS R31, R20 ;  /* 0x00000014001f7213 */ /* 0x000fe20000000000 */
[--C-:B------:R-:W-:Y:S01]  /*11b0*/  @!P6 IMAD.IADD R9, R9, 0x1, -R2.reuse ;  /* 0x000000010909e824 */ /* 0x100fe200078e0a02 */
[C---:B------:R-:W-:Y:S01]  /*11c0*/  ISETP.GT.U32.AND P6, PT, R2.reuse, R13, PT ;  /* 0x0000000d0200720c */ /* 0x040fe20003fc4070 */
[----:B------:R-:W-:Y:S01]  /*11d0*/  IMAD.MOV R7, RZ, RZ, -R7 ;  /* 0x000000ffff077224 */ /* 0x000fe200078e0a07 */
[----:B------:R-:W-:Y:S01]  /*11e0*/  IABS R35, R24 ;  /* 0x0000001800237213 */ /* 0x000fe20000000000 */
[----:B------:R-:W-:Y:S01]  /*11f0*/  IMAD R21, R2, R8, R21 ;  /* 0x0000000802157224 */ /* 0x000fe200078e0215 */
[----:B------:R-:W-:Y:S01]  /*1200*/  LOP3.LUT R22, R18, 0x48, RZ, 0xfc, !PT ;  /* 0x0000004812167812 */ /* 0x000fe200078efcff */
[----:B------:R-:W-:Y:S01]  /*1210*/  IMAD R15, R2, R7, R15 ;  /* 0x00000007020f7224 */ /* 0x000fe200078e020f */
[----:B------:R-:W-:Y:S01]  /*1220*/  LOP3.LUT R26, R18, 0x40, RZ, 0xfc, !PT ;  /* 0x00000040121a7812 */ /* 0x000fe200078efcff */
[--C-:B------:R-:W-:Y:S01]  /*1230*/  @!P1 IMAD.IADD R3, R3, 0x1, -R2.reuse ;  /* 0x0000000103039824 */ /* 0x100fe200078e0a02 */
[----:B------:R-:W-:Y:S01]  /*1240*/  ISETP.GE.AND P1, PT, R12, RZ, PT ;  /* 0x000000ff0c00720c */ /* 0x000fe20003f26270 */
[--C-:B------:R-:W-:Y:S01]  /*1250*/  @!P0 IMAD.IADD R11, R11, 0x1, -R2.reuse ;  /* 0x000000010b0b8824 */ /* 0x100fe200078e0a02 */
[----:B------:R-:W-:Y:S01]  /*1260*/  LOP3.LUT R12, R18, 0x54, RZ, 0xfc, !PT ;  /* 0x00000054120c7812 */ /* 0x000fe200078efcff */
[----:B------:R-:W-:Y:S01]  /*1270*/  IMAD.MOV.U32 R7, RZ, RZ, R3 ;  /* 0x000000ffff077224 */ /* 0x000fe200078e0003 */
[----:B------:R-:W-:Y:S01]  /*1280*/  ISETP.GE.AND P0, PT, R14, RZ, PT ;  /* 0x000000ff0e00720c */ /* 0x000fe20003f06270 */
[----:B------:R-:W-:Y:S01]  /*1290*/  @!P6 IMAD.IADD R13, R13, 0x1, -R2 ;  /* 0x000000010d0de824 */ /* 0x000fe200078e0a02 */
[----:B------:R-:W-:Y:S01]  /*12a0*/  LOP3.LUT R14, R18, 0x50, RZ, 0xfc, !PT ;  /* 0x00000050120e7812 */ /* 0x000fe200078efcff */
[----:B------:R-:W-:Y:S01]  /*12b0*/  @!P3 IMAD.MOV R7, RZ, RZ, -R7 ;  /* 0x000000ffff07b224 */ /* 0x000fe200078e0a07 */
[C---:B------:R-:W-:Y:S01]  /*12c0*/  ISETP.GT.U32.AND P3, PT, R2.reuse, R11, PT ;  /* 0x0000000b0200720c */ /* 0x040fe20003f64070 */
[----:B------:R-:W-:Y:S01]  /*12d0*/  @!P5 IMAD.MOV R9, RZ, RZ, -R9 ;  /* 0x000000ffff09d224 */ /* 0x000fe200078e0a09 */
[----:B------:R-:W-:Y:S01]  /*12e0*/  ISETP.GT.U32.AND P6, PT, R2, R13, PT ;  /* 0x0000000d0200720c */ /* 0x000fe20003fc4070 */
[----:B------:R-:W-:Y:S01]  /*12f0*/  IMAD.HI.U32 R6, R4, R19, RZ ;  /* 0x0000001304067227 */ /* 0x000fe200078e00ff */
[----:B------:R-:W-:-:S02]  /*1300*/  ISETP.GT.U32.AND P5, PT, R2, R15, PT ;  /* 0x0000000f0200720c */ /* 0x000fc40003fa4070 */
[----:B------:R-:W-:Y:S01]  /*1310*/  IABS R25, R12 ;  /* 0x0000000c00197213 */ /* 0x000fe20000000000 */
[----:B------:R-:W-:Y:S01]  /*1320*/  IMAD.HI.U32 R3, R4, R23, RZ ;  /* 0x0000001704037227 */ /* 0x000fe200078e00ff */
[----:B------:R-:W-:Y:S02]  /*1330*/  IABS R29, R14 ;  /* 0x0000000e001d7213 */ /* 0x000fe40000000000 */
[----:B------:R-:W-:Y:S01]  /*1340*/  IABS R33, R22 ;  /* 0x0000001600217213 */ /* 0x000fe20000000000 */
[----:B------:R-:W-:Y:S01]  /*1350*/  IMAD.MOV R6, RZ, RZ, -R6 ;  /* 0x000000ffff067224 */ /* 0x000fe200078e0a06 */
[----:B------:R-:W-:Y:S01]  /*1360*/  IABS R27, R26 ;  /* 0x0000001a001b7213 */ /* 0x000fe20000000000 */
[----:B------:R-:W-:Y:S01]  /*1370*/  IMAD.MOV R3, RZ, RZ, -R3 ;  /* 0x000000ffff037224 */ /* 0x000fe200078e0a03 */
[----:B------:R-:W-:Y:S01]  /*1380*/  LOP3.LUT R30, R18, 0xc, RZ, 0xfc, !PT ;  /* 0x0000000c121e7812 */ /* 0x000fe200078efcff */
[--C-:B------:R-:W-:Y:S01]  /*1390*/  @!P6 IMAD.IADD R13, R13, 0x1, -R2.reuse ;  /* 0x000000010d0de824 */ /* 0x100fe200078e0a02 */
[C---:B------:R-:W-:Y:S01]  /*13a0*/  ISETP.GT.U32.AND P6, PT, R2.reuse, R21, PT ;  /* 0x000000150200720c */ /* 0x040fe20003fc4070 */
[C---:B------:R-:W-:Y:S01]  /*13b0*/  IMAD R19, R2.reuse, R6, R19 ;  /* 0x0000000602137224 */ /* 0x040fe200078e0213 */
[----:B------:R-:W-:Y:S01]  /*13c0*/  IABS R63, R30 ;  /* 0x0000001e003f7213 */ /* 0x000fe20000000000 */
[----:B------:R-:W-:Y:S01]  /*13d0*/  IMAD R3, R2, R3, R23 ;  /* 0x0000000302037224 */ /* 0x000fe200078e0217 */
[----:B------:R-:W-:Y:S01]  /*13e0*/  LOP3.LUT R28, R18, 0x10, RZ, 0xfc, !PT ;  /* 0x00000010121c7812 */ /* 0x000fe200078efcff */
[--C-:B------:R-:W-:Y:S01]  /*13f0*/  @!P3 IMAD.IADD R11, R11, 0x1, -R2.reuse ;  /* 0x000000010b0bb824 */ /* 0x100fe200078e0a02 */
[C---:B------:R-:W-:Y:S01]  /*1400*/  ISETP.GT.U32.AND P3, PT, R2.reuse, R19, PT ;  /* 0x000000130200720c */ /* 0x040fe20003f64070 */
[----:B------:R-:W-:Y:S01]  /*1410*/  @!P5 IMAD.IADD R15, R15, 0x1, -R2 ;  /* 0x000000010f0fd824 */ /* 0x000fe200078e0a02 */
[----:B------:R-:W-:Y:S01]  /*1420*/  ISETP.GT.U32.AND P5, PT, R2, R3, PT ;  /* 0x000000030200720c */ /* 0x000fe20003fa4070 */
[----:B------:R-:W-:Y:S01]  /*1430*/  IMAD.HI.U32 R6, R4, R25, RZ ;  /* 0x0000001904067227 */ /* 0x000fe200078e00ff */
[----:B------:R-:W-:-:S02]  /*1440*/  IABS R61, R28 ;  /* 0x0000001c003d7213 */ /* 0x000fc40000000000 */
[C---:B------:R-:W-:Y:S01]  /*1450*/  LOP3.LUT R32, R18.reuse, 0x8, RZ, 0xfc, !PT ;  /* 0x0000000812207812 */ /* 0x040fe200078efcff */
[----:B------:R-:W-:Y:S01]  /*1460*/  @!P6 IMAD.IADD R21, R21, 0x1, -R2 ;  /* 0x000000011515e824 */ /* 0x000fe200078e0a02 */
[----:B------:R-:W-:Y:S01]  /*1470*/  LOP3.LUT R34, R18, 0x4, RZ, 0xfc, !PT ;  /* 0x0000000412227812 */ /* 0x000fe200078efcff */
[----:B------:R-:W-:Y:S01]  /*1480*/  IMAD.HI.U32 R8, R4, R29, RZ ;  /* 0x0000001d04087227 */ /* 0x000fe200078e00ff */
[----:B------:R-:W-:Y:S02]  /*1490*/  IABS R65, R32 ;  /* 0x0000002000417213 */ /* 0x000fe40000000000 */
[C---:B------:R-:W-:Y:S01]  /*14a0*/  ISETP.GT.U32.AND P6, PT, R2.reuse, R21, PT ;  /* 0x000000150200720c */ /* 0x040fe20003fc4070 */
[----:B------:R-:W-:Y:S01]  /*14b0*/  IMAD.MOV R6, RZ, RZ, -R6 ;  /* 0x000000ffff067224 */ /* 0x000fe200078e0a06 */
[----:B------:R-:W-:Y:S01]  /*14c0*/  IABS R67, R34 ;  /* 0x0000002200437213 */ /* 0x000fe20000000000 */
[----:B------:R-:W-:Y:S01]  /*14d0*/  IMAD.MOV R8, RZ, RZ, -R8 ;  /* 0x000000ffff087224 */ /* 0x000fe200078e0a08 */
[----:B------:R-:W-:Y:S01]  /*14e0*/  IABS R69, R18 ;  /* 0x0000001200457213 */ /* 0x000fe20000000000 */
[----:B------:R-:W-:Y:S01]  /*14f0*/  IMAD R23, R2, R6, R25 ;  /* 0x0000000602177224 */ /* 0x000fe200078e0219 */
[----:B------:R-:W-:Y:S01]  /*1500*/  SHF.R.S32.HI R5, RZ, 0x5, R5 ;  /* 0x00000005ff057819 */ /* 0x000fe20000011405 */
[----:B------:R-:W-:-:S04]  /*1510*/  IMAD.HI.U32 R6, R4, R31, RZ ;  /* 0x0000001f04067227 */ /* 0x000fc800078e00ff */
[----:B------:R-:W-:Y:S02]  /*1520*/  IMAD R29, R2, R8, R29 ;  /* 0x00000008021d7224 */ /* 0x000fe400078e021d */
[--C-:B------:R-:W-:Y:S01]  /*1530*/  @!P6 IMAD.IADD R21, R21, 0x1, -R2.reuse ;  /* 0x000000011515e824 */ /* 0x100fe200078e0a02 */
[----:B------:R-:W-:Y:S01]  /*1540*/  ISETP.GE.AND P6, PT, R16, RZ, PT ;  /* 0x000000ff1000720c */ /* 0x000fe20003fc6270 */
[--C-:B------:R-:W-:Y:S01]  /*1550*/  @!P3 IMAD.IADD R19, R19, 0x1, -R2.reuse ;  /* 0x000000011313b824 */ /* 0x100fe200078e0a02 */
[----:B------:R-:W-:Y:S01]  /*1560*/  ISETP.GT.U32.AND P3, PT, R2, R15, PT ;  /* 0x0000000f0200720c */ /* 0x000fe20003f64070 */
[----:B------:R-:W-:Y:S02]  /*1570*/  @!P5 IMAD.IADD R3, R3, 0x1, -R2 ;  /* 0x000000010303d824 */ /* 0x000fe400078e0a02 */
[----:B------:R-:W-:Y:S02]  /*1580*/  IMAD.MOV R6, RZ, RZ, -R6 ;  /* 0x000000ffff067224 */ /* 0x000fe400078e0a06 */
[----:B------:R-:W-:Y:S01]  /*1590*/  IMAD.HI.U32 R8, R4, R35, RZ ;  /* 0x0000002304087227 */ /* 0x000fe200078e00ff */
[----:B------:R-:W-:-:S03]  /*15a0*/  ISETP.GT.U32.AND P5, PT, R2, R3, PT ;  /* 0x000000030200720c */ /* 0x000fc60003fa4070 */
[----:B------:R-:W-:Y:S01]  /*15b0*/  @!P4 IMAD.MOV R11, RZ, RZ, -R11 ;  /* 0x000000ffff0bc224 */ /* 0x000fe200078e0a0b */
[C---:B------:R-:W-:Y:S01]  /*15c0*/  ISETP.GT.U32.AND P4, PT, R2.reuse, R19, PT ;  /* 0x000000130200720c */ /* 0x040fe20003f84070 */
[----:B------:R-:W-:Y:S02]  /*15d0*/  IMAD R31, R2, R6, R31 ;  /* 0x00000006021f7224 */ /* 0x000fe400078e021f */
[----:B------:R-:W-:Y:S02]  /*15e0*/  IMAD.MOV R8, RZ, RZ, -R8 ;  /* 0x000000ffff087224 */ /* 0x000fe400078e0a08 */
[----:B------:R-:W-:-:S04]  /*15f0*/  IMAD.HI.U32 R6, R4, R33, RZ ;  /* 0x0000002104067227 */ /* 0x000fc800078e00ff */
[----:B------:R-:W-:Y:S01]  /*1600*/  IMAD R35, R2, R8, R35 ;  /* 0x0000000802237224 */ /* 0x000fe200078e0223 */
[----:B------:R-:W-:Y:S01]  /*1610*/  LOP3.LUT R8, R18, 0x38, RZ, 0xfc, !PT ;  /* 0x0000003812087812 */ /* 0x000fe200078efcff */
[----:B------:R-:W-:Y:S02]  /*1620*/  IMAD.MOV R6, RZ, RZ, -R6 ;  /* 0x000000ffff067224 */ /* 0x000fe400078e0a06 */
[----:B------:R-:W-:Y:S01]  /*1630*/  @!P6 IMAD.MOV R21, RZ, RZ, -R21 ;  /* 0x000000ffff15e224 */ /* 0x000fe200078e0a15 */
[C---:B------:R-:W-:Y:S01]  /*1640*/  ISETP.GT.U32.AND P6, PT, R2.reuse, R35, PT ;  /* 0x000000230200720c */ /* 0x040fe20003fc4070 */
[----:B------:R-:W-:Y:S01]  /*1650*/  @!P3 IMAD.IADD R15, R15, 0x1, -R2 ;  /* 0x000000010f0fb824 */ /* 0x000fe200078e0a02 */
[C---:B------:R-:W-:Y:S01]  /*1660*/  ISETP.GT.U32.AND P3, PT, R2.reuse, R23, PT ;  /* 0x000000170200720c */ /* 0x040fe20003f64070 */
[----:B------:R-:W-:Y:S01]  /*1670*/  IMAD R33, R2, R6, R33 ;  /* 0x0000000602217224 */ /* 0x000fe200078e0221 */
[----:B------:R-:W-:Y:S01]  /*1680*/  IABS R37, R8 ;  /* 0x0000000800257213 */ /* 0x000fe20000000000 */
[----:B------:R-:W-:-:S04]  /*1690*/  IMAD.HI.U32 R6, R4, R27, RZ ;  /* 0x0000001b04067227 */ /* 0x000fc800078e00ff */
[--C-:B------:R-:W-:Y:S01]  /*16a0*/  @!P5 IMAD.IADD R3, R3, 0x1, -R2.reuse ;  /* 0x000000010303d824 */ /* 0x100fe200078e0a02 */
[C---:B------:R-:W-:Y:S01]  /*16b0*/  ISETP.GT.U32.AND P5, PT, R2.reuse, R31, PT ;  /* 0x0000001f0200720c */ /* 0x040fe20003fa4070 */
[----:B------:R-:W-:Y:S01]  /*16c0*/  @!P4 IMAD.IADD R19, R19, 0x1, -R2 ;  /* 0x000000011313c824 */ /* 0x000fe200078e0a02 */
[C---:B------:R-:W-:Y:S01]  /*16d0*/  ISETP.GT.U32.AND P4, PT, R2.reuse, R29, PT ;  /* 0x0000001d0200720c */ /* 0x040fe20003f84070 */
[----:B------:R-:W-:Y:S02]  /*16e0*/  IMAD.MOV R6, RZ, RZ, -R6 ;  /* 0x000000ffff067224 */ /* 0x000fe400078e0a06 */
[----:B------:R-:W-:Y:S02]  /*16f0*/  IMAD.MOV.U32 R25, RZ, RZ, R3 ;  /* 0x000000ffff197224 */ /* 0x000fe400078e0003 */
[----:B------:R-:W-:Y:S01]  /*1700*/  @!P0 IMAD.MOV R19, RZ, RZ, -R19 ;  /* 0x000000ffff138224 */ /* 0x000fe200078e0a13 */
[C---:B------:R-:W-:Y:S01]  /*1710*/  ISETP.GT.U32.AND P0, PT, R2.reuse, R33, PT ;  /* 0x000000210200720c */ /* 0x040fe20003f04070 */
[----:B------:R-:W-:-:S02]  /*1720*/  IMAD R3, R2, R6, R27 ;  /* 0x0000000602037224 */ /* 0x000fc400078e021b */
[--C-:B------:R-:W-:Y:S02]  /*1730*/  @!P6 IMAD.IADD R35, R35, 0x1, -R2.reuse ;  /* 0x000000012323e824 */ /* 0x100fe400078e0a02 */
[--C-:B------:R-:W-:Y:S01]  /*1740*/  @!P3 IMAD.IADD R23, R23, 0x1, -R2.reuse ;  /* 0x000000011717b824 */ /* 0x100fe200078e0a02 */
[----:B------:R-:W-:Y:S01]  /*1750*/  ISETP.GT.U32.AND P6, PT, R2, R3, PT ;  /* 0x000000030200720c */ /* 0x000fe20003fc4070 */
[----:B------:R-:W-:Y:S01]  /*1760*/  @!P2 IMAD.MOV R13, RZ, RZ, -R13 ;  /* 0x000000ffff0da224 */ /* 0x000fe200078e0a0d */
[----:B------:R-:W-:Y:S01]  /*1770*/  ISETP.GE.AND P3, PT, R10, RZ, PT ;  /* 0x000000ff0a00720c */ /* 0x000fe20003f66270 */
[--C-:B------:R-:W-:Y:S01]  /*1780*/  @!P4 IMAD.IADD R29, R29, 0x1, -R2.reuse ;  /* 0x000000011d1dc824 */ /* 0x100fe200078e0a02 */
[----:B------:R-:W-:Y:S01]  /*1790*/  ISETP.GT.U32.AND P2, PT, R2, R23, PT ;  /* 0x000000170200720c */ /* 0x000fe20003f44070 */
[--C-:B------:R-:W-:Y:S01]  /*17a0*/  @!P5 IMAD.IADD R31, R31, 0x1, -R2.reuse ;  /* 0x000000011f1fd824 */ /* 0x100fe200078e0a02 */
[----:B------:R-:W-:Y:S01]  /*17b0*/  LOP3.LUT R10, R18, 0x34, RZ, 0xfc, !PT ;  /* 0x00000034120a7812 */ /* 0x000fe200078efcff */
[----:B------:R-:W-:Y:S01]  /*17c0*/  @!P0 IMAD.IADD R33, R33, 0x1, -R2 ;  /* 0x0000000121218824 */ /* 0x000fe200078e0a02 */
[----:B------:R-:W-:Y:S01]  /*17d0*/  ISETP.GT.U32.AND P5, PT, R2, R29, PT ;  /* 0x0000001d0200720c */ /* 0x000fe20003fa4070 */
[----:B------:R-:W-:Y:S01]  /*17e0*/  IMAD.HI.U32 R6, R4, R37, RZ ;  /* 0x0000002504067227 */ /* 0x000fe200078e00ff */
[----:B------:R-:W-:-:S02]  /*17f0*/  ISETP.GE.AND P4, PT, R12, RZ, PT ;  /* 0x000000ff0c00720c */ /* 0x000fc40003f86270 */
[----:B------:R-:W-:Y:S01]  /*1800*/  LOP3.LUT R12, R18, 0x30, RZ, 0xfc, !PT ;  /* 0x00000030120c7812 */ /* 0x000fe200078efcff */
[--C-:B------:R-:W-:Y:S01]  /*1810*/  @!P6 IMAD.IADD R3, R3, 0x1, -R2.reuse ;  /* 0x000000010303e824 */ /* 0x100fe200078e0a02 */
[----:B------:R-:W-:Y:S01]  /*1820*/  ISETP.GT.U32.AND P6, PT, R2, R33, PT ;  /* 0x000000210200720c */ /* 0x000fe20003fc4070 */
[----:B------:R-:W-:Y:S01]  /*1830*/  @!P3 IMAD.MOV R25, RZ, RZ, -R25 ;  /* 0x000000ffff19b224 */ /* 0x000fe200078e0a19 */
[----:B------:R-:W-:Y:S01]  /*1840*/  ISETP.GE.AND P3, PT, R14, RZ, PT ;  /* 0x000000ff0e00720c */ /* 0x000fe20003f66270 */
[----:B------:R-:W-:Y:S01]  /*1850*/  @!P2 IMAD.IADD R23, R23, 0x1, -R2 ;  /* 0x000000011717a824 */ /* 0x000fe200078e0a02 */
[----:B------:R-:W-:Y:S01]  /*1860*/  ISETP.GE.AND P2, PT, R20, RZ, PT ;  /* 0x000000ff1400720c */ /* 0x000fe20003f46270 */
[----:B------:R-:W-:Y:S01]  /*1870*/  IMAD.MOV R6, RZ, RZ, -R6 ;  /* 0x000000ffff067224 */ /* 0x000fe200078e0a06 */
[----:B------:R-:W-:Y:S01]  /*1880*/  IABS R43, R10 ;  /* 0x0000000a002b7213 */ /* 0x000fe20000000000 */
[----:B------:R-:W-:Y:S01]  /*1890*/  IMAD.MOV.U32 R27, RZ, RZ, R23 ;  /* 0x000000ffff1b7224 */ /* 0x000fe200078e0017 */
[----:B------:R-:W-:Y:S01]  /*18a0*/  IABS R45, R12 ;  /* 0x0000000c002d7213 */ /* 0x000fe20000000000 */
[----:B------:R-:W-:Y:S01]  /*18b0*/  IMAD R23, R2, R6, R37 ;  /* 0x0000000602177224 */ /* 0x000fe200078e0225 */
[----:B------:R-:W-:Y:S01]  /*18c0*/  LOP3.LUT R14, R18, 0x2c, RZ, 0xfc, !PT ;  /* 0x0000002c120e7812 */ /* 0x000fe200078efcff */
[----:B------:R-:W-:Y:S01]  /*18d0*/  @!P1 IMAD.MOV R15, RZ, RZ, -R15 ;  /* 0x000000ffff0f9224 */ /* 0x000fe200078e0a0f */
[C---:B------:R-:W-:Y:S01]  /*18e0*/  ISETP.GT.U32.AND P1, PT, R2.reuse, R31, PT ;  /* 0x0000001f0200720c */ /* 0x040fe20003f24070 */
[--C-:B------:R-:W-:Y:S01]  /*18f0*/  @!P6 IMAD.IADD R33, R33, 0x1, -R2.reuse ;  /* 0x000000012121e824 */ /* 0x100fe200078e0a02 */
[----:B------:R-:W-:Y:S01]  /*1900*/  ISETP.GT.U32.AND P6, PT, R2, R23, PT ;  /* 0x000000170200720c */ /* 0x000fe20003fc4070 */
[----:B------:R-:W-:Y:S01]  /*1910*/  @!P5 IMAD.IADD R29, R29, 0x1, -R2 ;  /* 0x000000011d1dd824 */ /* 0x000fe200078e0a02 */
[----:B------:R-:W-:Y:S01]  /*1920*/  ISETP.GE.AND P5, PT, R22, RZ, PT ;  /* 0x000000ff1600720c */ /* 0x000fe20003fa6270 */
[----:B------:R-:W-:Y:S01]  /*1930*/  IMAD.HI.U32 R6, R4, R43, RZ ;  /* 0x0000002b04067227 */ /* 0x000fe200078e00ff */
[----:B------:R-:W-:-:S02]  /*1940*/  LOP3.LUT R20, R18, 0x24, RZ, 0xfc, !PT ;  /* 0x0000002412147812 */ /* 0x000fc400078efcff */
[----:B------:R-:W-:Y:S01]  /*1950*/  IABS R47, R14 ;  /* 0x0000000e002f7213 */ /* 0x000fe20000000000 */
[----:B------:R-:W-:Y:S01]  /*1960*/  @!P3 IMAD.MOV R29, RZ, RZ, -R29 ;  /* 0x000000ffff1db224 */ /* 0x000fe200078e0a1d */
[C---:B------:R-:W-:Y:S01]  /*1970*/  ISETP.GT.U32.AND P3, PT, R2.reuse, R35, PT ;  /* 0x000000230200720c */ /* 0x040fe20003f64070 */
[----:B------:R-:W-:Y:S01]  /*1980*/  @!P4 IMAD.MOV R27, RZ, RZ, -R27 ;  /* 0x000000ffff1bc224 */ /* 0x000fe200078e0a1b */
[----:B------:R-:W-:Y:S01]  /*1990*/  ISETP.GT.U32.AND P4, PT, R2, R3, PT ;  /* 0x000000030200720c */ /* 0x000fe20003f84070 */
[--C-:B------:R-:W-:Y:S01]  /*19a0*/  @!P1 IMAD.IADD R31, R31, 0x1, -R2.reuse ;  /* 0x000000011f1f9824 */ /* 0x100fe200078e0a02 */
[----:B------:R-:W-:Y:S01]  /*19b0*/  ISETP.GE.AND P1, PT, R24, RZ, PT ;  /* 0x000000ff1800720c */ /* 0x000fe20003f26270 */
[----:B------:R-:W-:Y:S01]  /*19c0*/  @!P6 IMAD.IADD R23, R23, 0x1, -R2 ;  /* 0x000000011717e824 */ /* 0x000fe200078e0a02 */
[----:B------:R-:W-:Y:S01]  /*19d0*/  IABS R51, R20 ;  /* 0x0000001400337213 */ /* 0x000fe20000000000 */
[----:B------:R-:W-:Y:S01]  /*19e0*/  @!P2 IMAD.MOV R31, RZ, RZ, -R31 ;  /* 0x000000ffff1fa224 */ /* 0x000fe200078e0a1f */
[----:B------:R-:W-:Y:S01]  /*19f0*/  ISETP.GE.AND P2, PT, R8, RZ, PT ;  /* 0x000000ff0800720c */ /* 0x000fe20003f46270 */
[----:B------:R-:W-:Y:S01]  /*1a00*/  @!P5 IMAD.MOV R33, RZ, RZ, -R33 ;  /* 0x000000ffff21d224 */ /* 0x000fe200078e0a21 */
[----:B------:R-:W-:Y:S01]  /*1a10*/  ISETP.GT.U32.AND P5, PT, R2, R23, PT ;  /* 0x000000170200720c */ /* 0x000fe20003fa4070 */
[----:B------:R-:W-:Y:S01]  /*1a20*/  IMAD.HI.U32 R8, R4, R45, RZ ;  /* 0x0000002d04087227 */ /* 0x000fe200078e00ff */
[----:B------:R-:W-:-:S02]  /*1a30*/  LOP3.LUT R24, R18, 0x18, RZ, 0xfc, !PT ;  /* 0x0000001812187812 */ /* 0x000fc400078efcff */
[----:B------:R-:W-:Y:S01]  /*1a40*/  LOP3.LUT R22, R18, 0x20, RZ, 0xfc, !PT ;  /* 0x0000002012167812 */ /* 0x000fe200078efcff */
[----:B------:R-:W-:Y:S01]  /*1a50*/  @!P3 IMAD.IADD R35, R35, 0x1, -R2 ;  /* 0x000000012323b824 */ /* 0x000fe200078e0a02 */
[----:B------:R-:W-:Y:S01]  /*1a60*/  ISETP.GE.AND P3, PT, R10, RZ, PT ;  /* 0x000000ff0a00720c */ /* 0x000fe20003f66270 */
[----:B------:R-:W-:Y:S01]  /*1a70*/  IMAD.MOV R10, RZ, RZ, -R6 ;  /* 0x000000ffff0a7224 */ /* 0x000fe200078e0a06 */
[----:B------:R-:W-:Y:S01]  /*1a80*/  IABS R57, R24 ;  /* 0x0000001800397213 */ /* 0x000fe20000000000 */
[----:B------:R-:W-:Y:S01]  /*1a90*/  IMAD.MOV R8, RZ, RZ, -R8 ;  /* 0x000000ffff087224 */ /* 0x000fe200078e0a08 */
[----:B------:R-:W-:Y:S01]  /*1aa0*/  IABS R53, R22 ;  /* 0x0000001600357213 */ /* 0x000fe20000000000 */
[----:B------:R-:W-:Y:S01]  /*1ab0*/  IMAD R43, R2, R10, R43 ;  /* 0x0000000a022b7224 */ /* 0x000fe200078e022b */
[----:B------:R-:W-:Y:S01]  /*1ac0*/  ISETP.GE.AND P0, PT, R26, RZ, PT ;  /* 0x000000ff1a00720c */ /* 0x000fe20003f06270 */
[----:B------:R-:W-:Y:S01]  /*1ad0*/  IMAD R45, R2, R8, R45 ;  /* 0x00000008022d7224 */ /* 0x000fe200078e022d */
[----:B------:R-:W-:Y:S01]  /*1ae0*/  LOP3.LUT R26, R18, 0x14, RZ, 0xfc, !PT ;  /* 0x00000014121a7812 */ /* 0x000fe200078efcff */
[--C-:B------:R-:W-:Y:S01]  /*1af0*/  @!P5 IMAD.IADD R23, R23, 0x1, -R2.reuse ;  /* 0x000000011717d824 */ /* 0x100fe200078e0a02 */
[C---:B------:R-:W-:Y:S01]  /*1b00*/  ISETP.GT.U32.AND P6, PT, R2.reuse, R43, PT ;  /* 0x0000002b0200720c */ /* 0x040fe20003fc4070 */
[----:B------:R-:W-:Y:S01]  /*1b10*/  @!P4 IMAD.IADD R3, R3, 0x1, -R2 ;  /* 0x000000010303c824 */ /* 0x000fe200078e0a02 */
[----:B------:R-:W-:Y:S01]  /*1b20*/  ISETP.GT.U32.AND P5, PT, R2, R45, PT ;  /* 0x0000002d0200720c */ /* 0x000fe20003fa4070 */
[----:B------:R-:W-:Y:S01]  /*1b30*/  IMAD.HI.U32 R6, R4, R47, RZ ;  /* 0x0000002f04067227 */ /* 0x000fe200078e00ff */
[----:B------:R-:W-:-:S02]  /*1b40*/  ISETP.GE.AND P4, PT, R12, RZ, PT ;  /* 0x000000ff0c00720c */ /* 0x000fc40003f86270 */
[----:B------:R-:W-:Y:S01]  /*1b50*/  LOP3.LUT R12, R18, 0x28, RZ, 0xfc, !PT ;  /* 0x00000028120c7812 */ /* 0x000fe200078efcff */
[----:B------:R-:W-:Y:S01]  /*1b60*/  IMAD.HI.U32 R8, R4, R51, RZ ;  /* 0x0000003304087227 */ /* 0x000fe200078e00ff */
[----:B------:R-:W-:Y:S02]  /*1b70*/  IABS R59, R26 ;  /* 0x0000001a003b7213 */ /* 0x000fe40000000000 */
[----:B------:R-:W-:Y:S01]  /*1b80*/  IABS R49, R12 ;  /* 0x0000000c00317213 */ /* 0x000fe20000000000 */
[----:B------:R-:W-:Y:S02]  /*1b90*/  IMAD.MOV R6, RZ, RZ, -R6 ;  /* 0x000000ffff067224 */ /* 0x000fe400078e0a06 */
[--C-:B------:R-:W-:Y:S02]  /*1ba0*/  @!P6 IMAD.IADD R43, R43, 0x1, -R2.reuse ;  /* 0x000000012b2be824 */ /* 0x100fe400078e0a02 */
[----:B------:R-:W-:Y:S02]  /*1bb0*/  @!P5 IMAD.IADD R45, R45, 0x1, -R2 ;  /* 0x000000012d2dd824 */ /* 0x000fe400078e0a02 */
[----:B------:R-:W-:Y:S01]  /*1bc0*/  IMAD.MOV R8, RZ, RZ, -R8 ;  /* 0x000000ffff087224 */ /* 0x000fe200078e0a08 */
[C---:B------:R-:W-:Y:S01]  /*1bd0*/  ISETP.GT.U32.AND P6, PT, R2.reuse, R43, PT ;  /* 0x0000002b0200720c */ /* 0x040fe20003fc4070 */
[----:B------:R-:W-:-:S02]  /*1be0*/  IMAD R47, R2, R6, R47 ;  /* 0x00000006022f7224 */ /* 0x000fc400078e022f */
[----:B------:R-:W-:-:S04]  /*1bf0*/  IMAD.HI.U32 R6, R4, R49, RZ ;  /* 0x0000003104067227 */ /* 0x000fc800078e00ff */
[----:B------:R-:W-:Y:S01]  /*1c00*/  @!P1 IMAD.MOV R35, RZ, RZ, -R35 ;  /* 0x000000ffff239224 */ /* 0x000fe200078e0a23 */
[C---:B------:R-:W-:Y:S01]  /*1c10*/  ISETP.GT.U32.AND P1, PT, R2.reuse, R45, PT ;  /* 0x0000002d0200720c */ /* 0x040fe20003f24070 */
[----:B------:R-:W-:Y:S02]  /*1c20*/  IMAD R51, R2, R8, R51 ;  /* 0x0000000802337224 */ /* 0x000fe400078e0233 */
[----:B------:R-:W-:-:S04]  /*1c30*/  IMAD.HI.U32 R8, R4, R57, RZ ;  /* 0x0000003904087227 */ /* 0x000fc800078e00ff */
[----:B------:R-:W-:Y:S02]  /*1c40*/  IMAD.MOV R10, RZ, RZ, -R6 ;  /* 0x000000ffff0a7224 */ /* 0x000fe400078e0a06 */
[----:B------:R-:W-:Y:S02]  /*1c50*/  IMAD.MOV R8, RZ, RZ, -R8 ;  /* 0x000000ffff087224 */ /* 0x000fe400078e0a08 */
[----:B------:R-:W-:-:S04]  /*1c60*/  IMAD.HI.U32 R6, R4, R53, RZ ;  /* 0x0000003504067227 */ /* 0x000fc800078e00ff */
[----:B------:R-:W-:Y:S01]  /*1c70*/  IMAD R49, R2, R10, R49 ;  /* 0x0000000a02317224 */ /* 0x000fe200078e0231 */
[----:B------:R-:W-:Y:S01]  /*1c80*/  LEA.HI R10, R160, R181, RZ, 0x1b ;  /* 0x000000b5a00a7211 */ /* 0x000fe200078fd8ff */
[C---:B------:R-:W-:Y:S02]  /*1c90*/  IMAD R57, R2.reuse, R8, R57 ;  /* 0x0000000802397224 */ /* 0x040fe400078e0239 */
[----:B------:R-:W-:Y:S01]  /*1ca0*/  IMAD.MOV R6, RZ, RZ, -R6 ;  /* 0x000000ffff067224 */ /* 0x000fe200078e0a06 */
[C---:B------:R-:W-:Y:S01]  /*1cb0*/  ISETP.GT.U32.AND P5, PT, R2.reuse, R49, PT ;  /* 0x000000310200720c */ /* 0x040fe20003fa4070 */
[--C-:B------:R-:W-:Y:S01]  /*1cc0*/  @!P6 IMAD.IADD R43, R43, 0x1, -R2.reuse ;  /* 0x000000012b2be824 */ /* 0x100fe200078e0a02 */
[C---:B------:R-:W-:Y:S01]  /*1cd0*/  ISETP.GT.U32.AND P6, PT, R2.reuse, R47, PT ;  /* 0x0000002f0200720c */ /* 0x040fe20003fc4070 */
[----:B------:R-:W-:Y:S01]  /*1ce0*/  @!P1 IMAD.IADD R45, R45, 0x1, -R2 ;  /* 0x000000012d2d9824 */ /* 0x000fe200078e0a02 */
[C---:B------:R-:W-:Y:S01]  /*1cf0*/  ISETP.GT.U32.AND P1, PT, R2.reuse, R57, PT ;  /* 0x000000390200720c */ /* 0x040fe20003f24070 */
[----:B------:R-:W-:-:S02]  /*1d00*/  IMAD R53, R2, R6, R53 ;  /* 0x0000000602357224 */ /* 0x000fc400078e0235 */
[----:B------:R-:W-:Y:S02]  /*1d10*/  IMAD.MOV.U32 R37, RZ, RZ, R3 ;  /* 0x000000ffff257224 */ /* 0x000fe400078e0003 */
[----:B------:R-:W-:-:S04]  /*1d20*/  IMAD.HI.U32 R6, R4, R59, RZ ;  /* 0x0000003b04067227 */ /* 0x000fc800078e00ff */
[----:B------:R-:W-:-:S04]  /*1d30*/  IMAD.HI.U32 R3, R4, R63, RZ ;  /* 0x0000003f04037227 */ /* 0x000fc800078e00ff */
[----:B------:R-:W-:Y:S02]  /*1d40*/  IMAD.MOV R8, RZ, RZ, -R6 ;  /* 0x000000ffff087224 */ /* 0x000fe400078e0a06 */
[----:B------:R-:W-:Y:S02]  /*1d50*/  IMAD.MOV R3, RZ, RZ, -R3 ;  /* 0x000000ffff037224 */ /* 0x000fe400078e0a03 */
[----:B------:R-:W-:-:S04]  /*1d60*/  IMAD.HI.U32 R6, R4, R61, RZ ;  /* 0x0000003d04067227 */ /* 0x000fc800078e00ff */
[C---:B------:R-:W-:Y:S02]  /*1d70*/  IMAD R63, R2.reuse, R3, R63 ;  /* 0x00000003023f7224 */ /* 0x040fe400078e023f */
[----:B------:R-:W-:Y:S02]  /*1d80*/  IMAD.MOV R6, RZ, RZ, -R6 ;  /* 0x000000ffff067224 */ /* 0x000fe400078e0a06 */
[--C-:B------:R-:W-:Y:S01]  /*1d90*/  @!P6 IMAD.IADD R47, R47, 0x1, -R2.reuse ;  /* 0x000000012f2fe824 */ /* 0x100fe200078e0a02 */
[C---:B------:R-:W-:Y:S01]  /*1da0*/  ISETP.GT.U32.AND P6, PT, R2.reuse, R51, PT ;  /* 0x000000330200720c */ /* 0x040fe20003fc4070 */
[--C-:B------:R-:W-:Y:S01]  /*1db0*/  @!P5 IMAD.IADD R49, R49, 0x1, -R2.reuse ;  /* 0x000000013131d824 */ /* 0x100fe200078e0a02 */
[C---:B------:R-:W-:Y:S01]  /*1dc0*/  ISETP.GT.U32.AND P5, PT, R2.reuse, R53, PT ;  /* 0x000000350200720c */ /* 0x040fe20003fa4070 */
[----:B------:R-:W-:Y:S02]  /*1dd0*/  IMAD.MOV.U32 R41, RZ, RZ, R23 ;  /* 0x000000ffff297224 */ /* 0x000fe400078e0017 */
[----:B------:R-:W-:Y:S01]  /*1de0*/  @!P1 IMAD.IADD R57, R57, 0x1, -R2 ;  /* 0x0000000139399824 */ /* 0x000fe200078e0a02 */
[C---:B------:R-:W-:Y:S01]  /*1df0*/  ISETP.GT.U32.AND P1, PT, R2.reuse, R63, PT ;  /* 0x0000003f0200720c */ /* 0x040fe20003f24070 */
[----:B------:R-:W-:-:S02]  /*1e00*/  IMAD R61, R2, R6, R61 ;  /* 0x00000006023d7224 */ /* 0x000fc400078e023d */
[----:B------:R-:W-:Y:S02]  /*1e10*/  VIADD R16, R10, 0x7c ;  /* 0x0000007c0a107836 */ /* 0x000fe40000000000 */
[----:B------:R-:W-:Y:S01]  /*1e20*/  @!P0 IMAD.MOV R37, RZ, RZ, -R37 ;  /* 0x000000ffff258224 */ /* 0x000fe200078e0a25 */
[C---:B------:R-:W-:Y:S01]  /*1e30*/  ISETP.GT.U32.AND P0, PT, R2.reuse, R47, PT ;  /* 0x0000002f0200720c */ /* 0x040fe20003f04070 */
[----:B------:R-:W-:Y:S01]  /*1e40*/  @!P2 IMAD.MOV R41, RZ, RZ, -R41 ;  /* 0x000000ffff29a224 */ /* 0x000fe200078e0a29 */
[----:B------:R-:W-:Y:S01]  /*1e50*/  ISETP.GT.U32.AND P2, PT, R2, R49, PT ;  /* 0x000000310200720c */ /* 0x000fe20003f44070 */
[----:B------:R-:W-:-:S04]  /*1e60*/  IMAD.HI.U32 R6, R4, R65, RZ ;  /* 0x0000004104067227 */ /* 0x000fc800078e00ff */
[C---:B------:R-:W-:Y:S01]  /*1e70*/  IMAD R59, R2.reuse, R8, R59 ;  /* 0x00000008023b7224 */ /* 0x040fe200078e023b */
[----:B------:R-:W-:Y:S01]  /*1e80*/  IABS R8, R16 ;  /* 0x0000001000087213 */ /* 0x000fe20000000000 */
[----:B------:R-:W-:Y:S02]  /*1e90*/  IMAD.MOV R6, RZ, RZ, -R6 ;  /* 0x000000ffff067224 */ /* 0x000fe400078e0a06 */
[----:B------:R-:W-:Y:S02]  /*1ea0*/  @!P1 IMAD.IADD R63, R63, 0x1, -R2 ;  /* 0x000000013f3f9824 */ /* 0x000fe400078e0a02 */
[C---:B------:R-:W-:Y:S02]  /*1eb0*/  IMAD R65, R2.reuse, R6, R65 ;  /* 0x0000000602417224 */ /* 0x040fe400078e0241 */
[----:B------:R-:W-:Y:S02]  /*1ec0*/  IMAD.MOV.U32 R23, RZ, RZ, R8 ;  /* 0x000000ffff177224 */ /* 0x000fe400078e0008 */
[--C-:B------:R-:W-:Y:S01]  /*1ed0*/  @!P0 IMAD.IADD R47, R47, 0x1, -R2.reuse ;  /* 0x000000012f2f8824 */ /* 0x100fe200078e0a02 */
[C---:B------:R-:W-:Y:S01]  /*1ee0*/  ISETP.GT.U32.AND P1, PT, R2.reuse, R65, PT ;  /* 0x000000410200720c */ /* 0x040fe20003f24070 */
[----:B------:R-:W-:Y:S01]  /*1ef0*/  @!P2 IMAD.IADD R49, R49, 0x1, -R2 ;  /* 0x000000013131a824 */ /* 0x000fe200078e0a02 */
[----:B------:R-:W-:Y:S01]  /*1f00*/  ISETP.GT.U32.AND P0, PT, R2, R59, PT ;  /* 0x0000003b0200720c */ /* 0x000fe20003f04070 */
[----:B------:R-:W-:Y:S01]  /*1f10*/  IMAD.HI.U32 R3, R4, R23, RZ ;  /* 0x0000001704037227 */ /* 0x000fe200078e00ff */
[----:B------:R-:W-:-:S03]  /*1f20*/  ISETP.GT.U32.AND P2, PT, R2, R61, PT ;  /* 0x0000003d0200720c */ /* 0x000fc60003f44070 */
[----:B------:R-:W-:Y:S02]  /*1f30*/  IMAD.MOV R3, RZ, RZ, -R3 ;  /* 0x000000ffff037224 */ /* 0x000fe400078e0a03 */
[--C-:B------:R-:W-:Y:S02]  /*1f40*/  @!P5 IMAD.IADD R53, R53, 0x1, -R2.reuse ;  /* 0x000000013535d824 */ /* 0x100fe400078e0a02 */
[C---:B------:R-:W-:Y:S02]  /*1f50*/  IMAD R3, R2.reuse, R3, R23 ;  /* 0x0000000302037224 */ /* 0x040fe400078e0217 */
[--C-:B------:R-:W-:Y:S01]  /*1f60*/  @!P6 IMAD.IADD R51, R51, 0x1, -R2.reuse ;  /* 0x000000013333e824 */ /* 0x100fe200078e0a02 */
[C---:B------:R-:W-:Y:S01]  /*1f70*/  ISETP.GT.U32.AND P5, PT, R2.reuse, R53, PT ;  /* 0x000000350200720c */ /* 0x040fe20003fa4070 */
[--C-:B------:R-:W-:Y:S01]  /*1f80*/  @!P1 IMAD.IADD R65, R65, 0x1, -R2.reuse ;  /* 0x0000000141419824 */ /* 0x100fe200078e0a02 */
[----:B------:R-:W-:Y:S01]  /*1f90*/  ISETP.GT.U32.AND P1, PT, R2, R3, PT ;  /* 0x000000030200720c */ /* 0x000fe20003f24070 */
[--C-:B------:R-:W-:Y:S01]  /*1fa0*/  @!P0 IMAD.IADD R59, R59, 0x1, -R2.reuse ;  /* 0x000000013b3b8824 */ /* 0x100fe200078e0a02 */
[----:B------:R-:W-:Y:S01]  /*1fb0*/  ISETP.GE.AND P0, PT, R20, RZ, PT ;  /* 0x000000ff1400720c */ /* 0x000fe20003f06270 */
[----:B------:R-:W-:Y:S01]  /*1fc0*/  @!P2 IMAD.IADD R61, R61, 0x1, -R2 ;  /* 0x000000013d3da824 */ /* 0x000fe200078e0a02 */
[----:B------:R-:W-:Y:S01]  /*1fd0*/  ISETP.GE.AND P2, PT, R22, RZ, PT ;  /* 0x000000ff1600720c */ /* 0x000fe20003f46270 */
[----:B------:R-:W-:Y:S01]  /*1fe0*/  VIADD R20, R10, 0x5c ;  /* 0x0000005c0a147836 */ /* 0x000fe20000000000 */
[----:B------:R-:W-:Y:S01]  /*1ff0*/  ISETP.GT.U32.AND P6, PT, R2, R51, PT ;  /* 0x000000330200720c */ /* 0x000fe20003fc4070 */
[----:B------:R-:W-:-:S02]  /*2000*/  VIADD R22, R10, 0x3c ;  /* 0x0000003c0a167836 */ /* 0x000fc40000000000 */
[----:B------:R-:W-:Y:S01]  /*2010*/  VIADD R10, R10, 0x1c ;  /* 0x0000001c0a0a7836 */ /* 0x000fe20000000000 */
[----:B------:R-:W-:Y:S01]  /*2020*/  IABS R23, R20 ;  /* 0x0000001400177213 */ /* 0x000fe20000000000 */
[--C-:B------:R-:W-:Y:S01]  /*2030*/  @!P5 IMAD.IADD R53, R53, 0x1, -R2.reuse ;  /* 0x000000013535d824 */ /* 0x100fe200078e0a02 */
[----:B------:R-:W-:Y:S01]  /*2040*/  IABS R39, R22 ;  /* 0x0000001600277213 */ /* 0x000fe20000000000 */
[----:B------:R-:W-:Y:S01]  /*2050*/  @!P3 IMAD.MOV R43, RZ, RZ, -R43 ;  /* 0x000000ffff2bb224 */ /* 0x000fe200078e0a2b */
[----:B------:R-:W-:Y:S01]  /*2060*/  IABS R55, R10 ;  /* 0x0000000a00377213 */ /* 0x000fe20000000000 */
[----:B------:R-:W-:Y:S01]  /*2070*/  @!P1 IMAD.IADD R3, R3, 0x1, -R2 ;  /* 0x0000000103039824 */ /* 0x000fe200078e0a02 */
[----:B------:R-:W-:Y:S01]  /*2080*/  ISETP.GE.AND P5, PT, R12, RZ, PT ;  /* 0x000000ff0c00720c */ /* 0x000fe20003fa6270 */
[----:B------:R-:W-:Y:S01]  /*2090*/  IMAD.HI.U32 R6, R4, R23, RZ ;  /* 0x0000001704067227 */ /* 0x000fe200078e00ff */
[C---:B------:R-:W-:Y:S02]  /*20a0*/  ISETP.GT.U32.AND P3, PT, R2.reuse, R59, PT ;  /* 0x0000003b0200720c */ /* 0x040fe40003f64070 */
[----:B------:R-:W-:Y:S01]  /*20b0*/  ISETP.GT.U32.AND P1, PT, R2, R57, PT ;  /* 0x000000390200720c */ /* 0x000fe20003f24070 */
[----:B------:R-:W-:-:S04]  /*20c0*/  IMAD.HI.U32 R12, R4, R55, RZ ;  /* 0x00000037040c7227 */ /* 0x000fc800078e00ff */
[----:B------:R-:W-:-:S04]  /*20d0*/  IMAD.HI.U32 R8, R4, R39, RZ ;  /* 0x0000002704087227 */ /* 0x000fc800078e00ff */
[----:B------:R-:W-:Y:S01]  /*20e0*/  @!P6 IMAD.IADD R51, R51, 0x1, -R2 ;  /* 0x000000013333e824 */ /* 0x000fe200078e0a02 */
[----:B------:R-:W-:Y:S01]  /*20f0*/  ISETP.GE.AND P6, PT, R14, RZ, PT ;  /* 0x000000ff0e00720c */ /* 0x000fe20003fc6270 */
[----:B------:R-:W-:Y:S01]  /*2100*/  @!P4 IMAD.MOV R45, RZ, RZ, -R45 ;  /* 0x000000ffff2dc224 */ /* 0x000fe200078e0a2d */
[----:B------:R-:W-:Y:S01]  /*2110*/  ISETP.GT.U32.AND P4, PT, R2, R61, PT ;  /* 0x0000003d0200720c */ /* 0x000fe20003f84070 */
[----:B------:R-:W-:-:S04]  /*2120*/  IMAD.HI.U32 R14, R4, R67, RZ ;  /* 0x00000043040e7227 */ /* 0x000fc800078e00ff */
[----:B------:R-:W-:Y:S02]  /*2130*/  IMAD.MOV R6, RZ, RZ, -R6 ;  /* 0x000000ffff067224 */ /* 0x000fe400078e0a06 */
[----:B------:R-:W-:Y:S02]  /*2140*/  IMAD.MOV R12, RZ, RZ, -R12 ;  /* 0x000000ffff0c7224 */ /* 0x000fe400078e0a0c */
[----:B------:R-:W-:Y:S02]  /*2150*/  IMAD.MOV R8, RZ, RZ, -R8 ;  /* 0x000000ffff087224 */ /* 0x000fe400078e0a08 */
[----:B------:R-:W-:-:S04]  /*2160*/  IMAD.HI.U32 R4, R4, R69, RZ ;  /* 0x0000004504047227 */ /* 0x000fc800078e00ff */
[C---:B------:R-:W-:Y:S02]  /*2170*/  IMAD R23, R2.reuse, R6, R23 ;  /* 0x0000000602177224 */ /* 0x040fe400078e0217 */
[C---:B------:R-:W-:Y:S02]  /*2180*/  IMAD R55, R2.reuse, R12, R55 ;  /* 0x0000000c02377224 */ /* 0x040fe400078e0237 */
[C---:B------:R-:W-:Y:S02]  /*2190*/  IMAD R39, R2.reuse, R8, R39 ;  /* 0x0000000802277224 */ /* 0x040fe400078e0227 */
[----:B------:R-:W-:Y:S02]  /*21a0*/  IMAD.MOV R4, RZ, RZ, -R4 ;  /* 0x000000ffff047224 */ /* 0x000fe400078e0a04 */
[----:B------:R-:W-:Y:S01]  /*21b0*/  @!P0 IMAD.MOV R51, RZ, RZ, -R51 ;  /* 0x000000ffff338224 */ /* 0x000fe200078e0a33 */
[C---:B------:R-:W-:Y:S01]  /*21c0*/  ISETP.GT.U32.AND P0, PT, R2.reuse, R65, PT ;  /* 0x000000410200720c */ /* 0x040fe20003f04070 */
[----:B------:R-:W-:Y:S01]  /*21d0*/  @!P2 IMAD.MOV R53, RZ, RZ, -R53 ;  /* 0x000000ffff35a224 */ /* 0x000fe200078e0a35 */
[C---:B------:R-:W-:Y:S01]  /*21e0*/  ISETP.GT.U32.AND P2, PT, R2.reuse, R23, PT ;  /* 0x000000170200720c */ /* 0x040fe20003f44070 */
[----:B------:R-:W-:Y:S01]  /*21f0*/  @!P3 IMAD.IADD R59, R59, 0x1, -R2 ;  /* 0x000000013b3bb824 */ /* 0x000fe200078e0a02 */
[C---:B------:R-:W-:Y:S01]  /*2200*/  ISETP.GT.U32.AND P3, PT, R2.reuse, R55, PT ;  /* 0x000000370200720c */ /* 0x040fe20003f64070 */
[C---:B------:R-:W-:Y:S01]  /*2210*/  IMAD R69, R2.reuse, R4, R69 ;  /* 0x0000000402457224 */ /* 0x040fe200078e0245 */
[----:B------:R-:W-:Y:S01]  /*2220*/  SHF.R.S32.HI R4, RZ, 0x2, R160 ;  /* 0x00000002ff047819 */ /* 0x000fe200000114a0 */
[--C-:B------:R-:W-:Y:S01]  /*2230*/  @!P1 IMAD.IADD R57, R57, 0x1, -R2.reuse ;  /* 0x0000000139399824 */ /* 0x100fe200078e0a02 */
[C---:B------:R-:W-:Y:S01]  /*2240*/  ISETP.GT.U32.AND P1, PT, R2.reuse, R39, PT ;  /* 0x000000270200720c */ /* 0x040fe20003f24070 */
[----:B------:R-:W-:Y:S01]  /*2250*/  @!P4 IMAD.IADD R61, R61, 0x1, -R2 ;  /* 0x000000013d3dc824 */ /* 0x000fe200078e0a02 */
[----:B------:R-:W-:Y:S01]  /*2260*/  ISETP.GT.U32.AND P4, PT, R2, R69, PT ;  /* 0x000000450200720c */ /* 0x000fe20003f84070 */
[----:B------:R-:W-:Y:S01]  /*2270*/  IMAD.MOV R14, RZ, RZ, -R14 ;  /* 0x000000ffff0e7224 */ /* 0x000fe200078e0a0e */
[----:B------:R-:W-:Y:S01]  /*2280*/  SGXT R4, R4, 0x1 ;  /* 0x000000010404781a */ /* 0x000fe20000000200 */
[----:B------:R-:W-:Y:S01]  /*2290*/  @!P5 IMAD.MOV R49, RZ, RZ, -R49 ;  /* 0x000000ffff31d224 */ /* 0x000fe200078e0a31 */
[C---:B------:R-:W-:Y:S01]  /*22a0*/  ISETP.GT.U32.AND P5, PT, R2.reuse, R63, PT ;  /* 0x0000003f0200720c */ /* 0x040fe20003fa4070 */
[----:B------:R-:W-:Y:S01]  /*22b0*/  IMAD R67, R2, R14, R67 ;  /* 0x0000000e02437224 */ /* 0x000fe200078e0243 */
[----:B------:R-:W-:Y:S01]  /*22c0*/  LOP3.LUT R71, R4, 0x90, RZ, 0xc0, !PT ;  /* 0x0000009004477812 */ /* 0x000fe200078ec0ff */
[----:B------:R-:W-:Y:S01]  /*22d0*/  @!P6 IMAD.MOV R47, RZ, RZ, -R47 ;  /* 0x000000ffff2fe224 */ /* 0x000fe200078e0a2f */
[C---:B------:R-:W-:Y:S01]  /*22e0*/  ISETP.GT.U32.AND P6, PT, R2.reuse, R3, PT ;  /* 0x000000030200720c */ /* 0x040fe20003fc4070 */
[--C-:B------:R-:W-:Y:S01]  /*22f0*/  @!P0 IMAD.IADD R65, R65, 0x1, -R2.reuse ;  /* 0x0000000141418824 */ /* 0x100fe200078e0a02 */
[----:B------:R-:W-:Y:S01]  /*2300*/  ISETP.GT.U32.AND P0, PT, R2, R67, PT ;  /* 0x000000430200720c */ /* 0x000fe20003f04070 */
[--C-:B------:R-:W-:Y:S01]  /*2310*/  @!P2 IMAD.IADD R23, R23, 0x1, -R2.reuse ;  /* 0x000000011717a824 */ /* 0x100fe200078e0a02 */
[----:B------:R-:W-:Y:S01]  /*2320*/  ISETP.GE.AND P2, PT, R26, RZ, PT ;  /* 0x000000ff1a00720c */ /* 0x000fe20003f46270 */
        /* <DEDUP_REMOVED lines=11> */
[C---:B------:R-:W-:Y:S01]  /*23e0*/  ISETP.GT.U32.AND P0, PT, R2.reuse, R23, PT ;  /* 0x000000170200720c */ /* 0x040fe20003f04070 */
[----:B------:R-:W-:Y:S01]  /*23f0*/  @!P2 IMAD.MOV R59, RZ, RZ, -R59 ;  /* 0x000000ffff3ba224 */ /* 0x000fe200078e0a3b */
[C---:B------:R-:W-:Y:S01]  /*2400*/  ISETP.GT.U32.AND P2, PT, R2.reuse, R39, PT ;  /* 0x000000270200720c */ /* 0x040fe20003f44070 */
[----:B------:R-:W-:Y:S01]  /*2410*/  @!P3 IMAD.MOV R63, RZ, RZ, -R63 ;  /* 0x000000ffff3fb224 */ /* 0x000fe200078e0a3f */
[C---:B------:R-:W-:Y:S01]  /*2420*/  ISETP.GT.U32.AND P3, PT, R2.reuse, R69, PT ;  /* 0x000000450200720c */ /* 0x040fe20003f64070 */
[----:B------:R-:W-:Y:S01]  /*2430*/  @!P1 IMAD.MOV R61, RZ, RZ, -R61 ;  /* 0x000000ffff3d9224 */ /* 0x000fe200078e0a3d */
[C---:B------:R-:W-:Y:S01]  /*2440*/  ISETP.GT.U32.AND P1, PT, R2.reuse, R55, PT ;  /* 0x000000370200720c */ /* 0x040fe20003f24070 */
[----:B------:R-:W-:Y:S01]  /*2450*/  @!P4 IMAD.MOV R65, RZ, RZ, -R65 ;  /* 0x000000ffff41c224 */ /* 0x000fe200078e0a41 */
[----:B------:R-:W-:Y:S01]  /*2460*/  ISETP.GT.U32.AND P4, PT, R2, R67, PT ;  /* 0x000000430200720c */ /* 0x000fe20003f84070 */
[----:B------:R-:W-:Y:S01]  /*2470*/  @!P5 IMAD.MOV R3, RZ, RZ, -R3 ;  /* 0x000000ffff03d224 */ /* 0x000fe200078e0a03 */
[----:B------:R-:W-:Y:S01]  /*2480*/  LOP3.LUT R4, R160, 0x1f, RZ, 0xc0, !PT ;  /* 0x0000001fa0047812 */ /* 0x000fe200078ec0ff */
[----:B------:R-:W-:Y:S01]  /*2490*/  @!P6 IMAD.MOV R57, RZ, RZ, -R57 ;  /* 0x000000ffff39e224 */ /* 0x000fe200078e0a39 */
        /* <DEDUP_REMOVED lines=9> */
[----:B------:R-:W-:Y:S01]  /*2530*/  @!P4 IMAD.IADD R67, R67, 0x1, -R2 ;  /* 0x000000014343c824 */ /* 0x000fe200078e0a02 */
[----:B------:R-:W-:Y:S01]  /*2540*/  ISETP.NE.AND P4, PT, R17, RZ, PT ;  /* 0x000000ff1100720c */ /* 0x000fe20003f85270 */
[----:B------:R-:W0:Y:S01]  /*2550*/  LDC R160, c[0x0][0x238] ;  /* 0x00008e00ffa07b82 */ /* 0x000e220000000800 */
[----:B------:R-:W-:Y:S01]  /*2560*/  LOP3.LUT R2, RZ, R17, RZ, 0x33, !PT ;  /* 0x00000011ff027212 */ /* 0x000fe200078e33ff */
[----:B------:R-:W-:Y:S01]  /*2570*/  @!P6 IMAD.MOV R23, RZ, RZ, -R23 ;  /* 0x000000ffff17e224 */ /* 0x000fe200078e0a17 */
[----:B------:R-:W-:Y:S01]  /*2580*/  LOP3.LUT R244, R71, 0xf60, R244, 0xf8, !PT ;  /* 0x00000f6047f47812 */ /* 0x000fe200078ef8f4 */
[----:B------:R-:W-:Y:S01]  /*2590*/  @!P0 IMAD.MOV R39, RZ, RZ, -R39 ;  /* 0x000000ffff278224 */ /* 0x000fe200078e0a27 */
[C---:B------:R-:W-:Y:S01]  /*25a0*/  SEL R3, R2.reuse, R3, !P4 ;  /* 0x0000000302037207 */ /* 0x040fe20006000000 */
[----:B------:R-:W-:Y:S01]  /*25b0*/  @!P2 IMAD.MOV R55, RZ, RZ, -R55 ;  /* 0x000000ffff37a224 */ /* 0x000fe200078e0a37 */
[C---:B------:R-:W-:Y:S01]  /*25c0*/  SEL R11, R2.reuse, R11, !P4 ;  /* 0x0000000b020b7207 */ /* 0x040fe20006000000 */
[----:B------:R-:W-:Y:S01]  /*25d0*/  @!P3 IMAD.MOV R67, RZ, RZ, -R67 ;  /* 0x000000ffff43b224 */ /* 0x000fe200078e0a43 */
[C---:B------:R-:W-:Y:S01]  /*25e0*/  SEL R7, R2.reuse, R7, !P4 ;  /* 0x0000000702077207 */ /* 0x040fe20006000000 */
[----:B------:R-:W-:Y:S01]  /*25f0*/  @!P1 IMAD.MOV R69, RZ, RZ, -R69 ;  /* 0x000000ffff459224 */ /* 0x000fe200078e0a45 */
[C---:B------:R-:W-:Y:S01]  /*2600*/  SEL R9, R2.reuse, R9, !P4 ;  /* 0x0000000902097207 */ /* 0x040fe20006000000 */
[----:B------:R-:W-:Y:S01]  /*2610*/  IMAD R3, R3, UR4, RZ ;  /* 0x0000000403037c24 */ /* 0x000fe2000f8e02ff */
        /* <DEDUP_REMOVED lines=50> */
[----:B------:R-:W-:Y:S01]  /*2940*/  SEL R65, R2, R65, !P4 ;  /* 0x0000004102417207 */ /* 0x000fe20006000000 */
[----:B------:R-:W-:Y:S01]  /*2950*/  IMAD R0, R0, UR5, RZ ;  /* 0x0000000500007c24 */ /* 0x000fe2000f8e02ff */
[C---:B------:R-:W-:Y:S01]  /*2960*/  SEL R67, R2.reuse, R67, !P4 ;  /* 0x0000004302437207 */ /* 0x040fe20006000000 */
[----:B------:R-:W-:Y:S01]  /*2970*/  UIADD3 UR5, UR6, 0x1000, URZ ;  /* 0x0000100006057890 */ /* 0x000fe2000fffe03f */
[----:B------:R-:W-:Y:S01]  /*2980*/  SEL R2, R2, R69, !P4 ;  /* 0x0000004502027207 */ /* 0x000fe20006000000 */
[----:B------:R-:W-:Y:S01]  /*2990*/  IMAD R59, R59, UR4, RZ ;  /* 0x000000043b3b7c24 */ /* 0x000fe2000f8e02ff */
[----:B------:R-:W-:Y:S01]  /*29a0*/  SHF.R.S32.HI R174, RZ, 0x1f, R3 ;  /* 0x0000001fffae7819 */ /* 0x000fe20000011403 */
[----:B------:R-:W-:Y:S01]  /*29b0*/  IMAD R61, R61, UR4, RZ ;  /* 0x000000043d3d7c24 */ /* 0x000fe2000f8e02ff */
[----:B------:R-:W-:Y:S01]  /*29c0*/  SHF.R.S32.HI R168, RZ, 0x1f, R11 ;  /* 0x0000001fffa87819 */ /* 0x000fe2000001140b */
[----:B------:R-:W-:Y:S01]  /*29d0*/  IMAD R2, R2, UR4, RZ ;  /* 0x0000000402027c24 */ /* 0x000fe2000f8e02ff */
[----:B------:R-:W-:Y:S01]  /*29e0*/  IADD3 R178, P2, R11, UR10, RZ ;  /* 0x0000000a0bb27c10 */ /* 0x000fe2000ff5e0ff */
[----:B------:R-:W-:Y:S01]  /*29f0*/  IMAD R63, R63, UR4, RZ ;  /* 0x000000043f3f7c24 */ /* 0x000fe2000f8e02ff */
[----:B------:R-:W-:Y:S01]  /*2a00*/  IADD3 R3, P5, R3, UR10, RZ ;  /* 0x0000000a03037c10 */ /* 0x000fe2000ffbe0ff */
[----:B------:R-:W-:Y:S01]  /*2a10*/  IMAD R65, R65, UR4, RZ ;  /* 0x0000000441417c24 */ /* 0x000fe2000f8e02ff */
[----:B------:R-:W-:Y:S01]  /*2a20*/  SHF.R.S32.HI R172, RZ, 0x1f, R7 ;  /* 0x0000001fffac7819 */ /* 0x000fe20000011407 */
[----:B------:R-:W-:Y:S01]  /*2a30*/  IMAD R67, R67, UR4, RZ ;  /* 0x0000000443437c24 */ /* 0x000fe2000f8e02ff */
[----:B------:R-:W-:Y:S01]  /*2a40*/  IADD3 R180, P4, R7, UR10, RZ ;  /* 0x0000000a07b47c10 */ /* 0x000fe2000ff9e0ff */
[----:B------:R-:W-:Y:S01]  /*2a50*/  USHF.R.U32.HI UR5, URZ, 0x4, UR5 ;  /* 0x000000043f057899 */ /* 0x000fe20008011605 */
[----:B------:R-:W-:Y:S01]  /*2a60*/  SHF.R.S32.HI R170, RZ, 0x1f, R9 ;  /* 0x0000001fffaa7819 */ /* 0x000fe20000011409 */
[----:B------:R-:W-:Y:S01]  /*2a70*/  USHF.R.U32.HI UR4, URZ, 0x4, UR6 ;  /* 0x000000043f047899 */ /* 0x000fe20008011606 */
[----:B------:R-:W-:Y:S01]  /*2a80*/  IADD3 R179, P3, R9, UR10, RZ ;  /* 0x0000000a09b37c10 */ /* 0x000fe2000ff7e0ff */
[C---:B0-----:R-:W-:Y:S01]  /*2a90*/  IMAD.SHL.U32 R248, R160.reuse, 0x20, RZ ;  /* 0x00000020a0f87824 */ /* 0x041fe200078e00ff */
[----:B------:R-:W-:Y:S01]  /*2aa0*/  SHF.R.S32.HI R166, RZ, 0x1f, R13 ;  /* 0x0000001fffa67819 */ /* 0x000fe2000001140d */
[----:B------:R-:W-:Y:S01]  /*2ab0*/  USGXT.U32 UR4, UR4, 0xe ;  /* 0x0000000e0404789a */ /* 0x000fe20008000000 */
[----:B------:R-:W-:Y:S01]  /*2ac0*/  IADD3 R177, P1, R13, UR10, RZ ;  /* 0x0000000a0db17c10 */ /* 0x000fe2000ff3e0ff */
[----:B------:R-:W-:Y:S01]  /*2ad0*/  IMAD R252, R160, 0x5, RZ ;  /* 0x00000005a0fc7824 */ /* 0x000fe200078e02ff */
[----:B------:R-:W-:Y:S01]  /*2ae0*/  IADD3.X R168, R168, UR11, RZ, P2, !PT ;  /* 0x0000000ba8a87c10 */ /* 0x000fe200097fe4ff */
[----:B------:R-:W-:Y:S01]  /*2af0*/  IMAD.SHL.U32 R251, R160, 0x4, RZ ;  /* 0x00000004a0fb7824 */ /* 0x000fe200078e00ff */
[----:B------:R-:W-:Y:S01]  /*2b00*/  IADD3.X R174, R174, UR11, RZ, P5, !PT ;  /* 0x0000000baeae7c10 */ /* 0x000fe2000affe4ff */
[----:B------:R-:W-:Y:S01]  /*2b10*/  IMAD R250, R160, 0x3, RZ ;  /* 0x00000003a0fa7824 */ /* 0x000fe200078e02ff */
[----:B------:R-:W-:Y:S01]  /*2b20*/  IADD3.X R172, R172, UR11, RZ, P4, !PT ;  /* 0x0000000bacac7c10 */ /* 0x000fe2000a7fe4ff */
[----:B------:R-:W-:Y:S01]  /*2b30*/  IMAD.SHL.U32 R249, R160, 0x2, RZ ;  /* 0x00000002a0f97824 */ /* 0x000fe200078e00ff */
[----:B------:R-:W-:-:S02]  /*2b40*/  IADD3.X R170, R170, UR11, RZ, P3, !PT ;  /* 0x0000000baaaa7c10 */ /* 0x000fc40009ffe4ff */
[----:B------:R-:W-:Y:S02]  /*2b50*/  CS2R R68, SRZ ;  /* 0x0000000000447805 */ /* 0x000fe4000001ff00 */
[----:B------:R-:W-:Y:S02]  /*2b60*/  SHF.R.S32.HI R22, RZ, 0x1f, R27 ;  /* 0x0000001fff167819 */ /* 0x000fe4000001141b */
[----:B------:R-:W-:Y:S02]  /*2b70*/  CS2R R70, SRZ ;  /* 0x0000000000467805 */ /* 0x000fe4000001ff00 */
[----:B------:R-:W-:Y:S02]  /*2b80*/  IADD3 R167, P2, R27, UR10, RZ ;  /* 0x0000000a1ba77c10 */ /* 0x000fe4000ff5e0ff */
[----:B------:R-:W-:Y:S02]  /*2b90*/  CS2R R26, SRZ ;  /* 0x00000000001a7805 */ /* 0x000fe4000001ff00 */
[----:B------:R-:W-:-:S02]  /*2ba0*/  SHF.R.S32.HI R164, RZ, 0x1f, R15 ;  /* 0x0000001fffa47819 */ /* 0x000fc4000001140f */
[----:B------:R-:W-:Y:S02]  /*2bb0*/  IADD3 R176, P0, R15, UR10, RZ ;  /* 0x0000000a0fb07c10 */ /* 0x000fe4000ff1e0ff */
[----:B------:R-:W-:Y:S02]  /*2bc0*/  SHF.R.S32.HI R158, RZ, 0x1f, R19 ;  /* 0x0000001fff9e7819 */ /* 0x000fe40000011413 */
[----:B------:R-:W-:Y:S02]  /*2bd0*/  IADD3 R175, P6, R19, UR10, RZ ;  /* 0x0000000a13af7c10 */ /* 0x000fe4000ffde0ff */
[----:B------:R-:W-:Y:S02]  /*2be0*/  SHF.R.S32.HI R156, RZ, 0x1f, R21 ;  /* 0x0000001fff9c7819 */ /* 0x000fe40000011415 */
[----:B------:R-:W-:Y:S02]  /*2bf0*/  IADD3 R173, P5, R21, UR10, RZ ;  /* 0x0000000a15ad7c10 */ /* 0x000fe4000ffbe0ff */
[----:B------:R-:W-:-:S02]  /*2c00*/  SHF.R.S32.HI R154, RZ, 0x1f, R23 ;  /* 0x0000001fff9a7819 */ /* 0x000fc40000011417 */
[----:B------:R-:W-:Y:S02]  /*2c10*/  IADD3 R171, P4, R23, UR10, RZ ;  /* 0x0000000a17ab7c10 */ /* 0x000fe4000ff9e0ff */
[----:B------:R-:W-:Y:S02]  /*2c20*/  SHF.R.S32.HI R152, RZ, 0x1f, R25 ;  /* 0x0000001fff987819 */ /* 0x000fe40000011419 */
[----:B------:R-:W-:Y:S02]  /*2c30*/  IADD3 R169, P3, R25, UR10, RZ ;  /* 0x0000000a19a97c10 */ /* 0x000fe4000ff7e0ff */
[----:B------:R-:W-:Y:S02]  /*2c40*/  CS2R R24, SRZ ;  /* 0x0000000000187805 */ /* 0x000fe4000001ff00 */
[----:B------:R-:W-:Y:S02]  /*2c50*/  IADD3.X R166, R166, UR11, RZ, P1, !PT ;  /* 0x0000000ba6a67c10 */ /* 0x000fe40008ffe4ff */
[----:B------:R-:W-:-:S02]  /*2c60*/  SHF.R.S32.HI R20, RZ, 0x1f, R29 ;  /* 0x0000001fff147819 */ /* 0x000fc4000001141d */
[----:B------:R-:W-:Y:S02]  /*2c70*/  IADD3 R165, P1, R29, UR10, RZ ;  /* 0x0000000a1da57c10 */ /* 0x000fe4000ff3e0ff */
[----:B------:R-:W-:Y:S02]  /*2c80*/  CS2R R28, SRZ ;  /* 0x00000000001c7805 */ /* 0x000fe4000001ff00 */
[----:B------:R-:W-:Y:S02]  /*2c90*/  IADD3.X R22, R22, UR11, RZ, P2, !PT ;  /* 0x0000000b16167c10 */ /* 0x000fe400097fe4ff */
[----:B------:R-:W-:Y:S02]  /*2ca0*/  IADD3.X R164, R164, UR11, RZ, P0, !PT ;  /* 0x0000000ba4a47c10 */ /* 0x000fe400087fe4ff */
[----:B------:R-:W-:Y:S02]  /*2cb0*/  IADD3.X R158, R158, UR11, RZ, P6, !PT ;  /* 0x0000000b9e9e7c10 */ /* 0x000fe4000b7fe4ff */
[----:B------:R-:W-:-:S02]  /*2cc0*/  IADD3.X R156, R156, UR11, RZ, P5, !PT ;  /* 0x0000000b9c9c7c10 */ /* 0x000fc4000affe4ff */
[----:B------:R-:W-:Y:S02]  /*2cd0*/  IADD3.X R154, R154, UR11, RZ, P4, !PT ;  /* 0x0000000b9a9a7c10 */ /* 0x000fe4000a7fe4ff */
[----:B------:R-:W-:Y:S02]  /*2ce0*/  IADD3.X R152, R152, UR11, RZ, P3, !PT ;  /* 0x0000000b98987c10 */ /* 0x000fe40009ffe4ff */
[----:B------:R-:W-:Y:S02]  /*2cf0*/  SHF.R.S32.HI R11, RZ, 0x1f, R41 ;  /* 0x0000001fff0b7819 */ /* 0x000fe40000011429 */
[----:B------:R-:W-:Y:S02]  /*2d00*/  IADD3 R21, P2, R41, UR10, RZ ;  /* 0x0000000a29157c10 */ /* 0x000fe4000ff5e0ff */
[----:B------:R-:W-:Y:S02]  /*2d10*/  CS2R R40, SRZ ;  /* 0x0000000000287805 */ /* 0x000fe4000001ff00 */
[----:B------:R-:W-:-:S02]  /*2d20*/  SHF.R.S32.HI R18, RZ, 0x1f, R31 ;  /* 0x0000001fff127819 */ /* 0x000fc4000001141f */
[----:B------:R-:W-:Y:S02]  /*2d30*/  IADD3 R159, P0, R31, UR10, RZ ;  /* 0x0000000a1f9f7c10 */ /* 0x000fe4000ff1e0ff */
[----:B------:R-:W-:Y:S02]  /*2d40*/  CS2R R30, SRZ ;  /* 0x00000000001e7805 */ /* 0x000fe4000001ff00 */
        /* <DEDUP_REMOVED lines=12> */
[----:B------:R-:W-:Y:S02]  /*2e10*/  IADD3.X R20, R20, UR11, RZ, P1, !PT ;  /* 0x0000000b14147c10 */ /* 0x000fe40008ffe4ff */
[----:B------:R-:W-:Y:S02]  /*2e20*/  SHF.R.S32.HI R10, RZ, 0x1f, R43 ;  /* 0x0000001fff0a7819 */ /* 0x000fe4000001142b */
[----:B------:R-:W-:Y:S02]  /*2e30*/  IADD3 R19, P1, R43, UR10, RZ ;  /* 0x0000000a2b137c10 */ /* 0x000fe4000ff3e0ff */
[----:B------:R-:W-:-:S02]  /*2e40*/  CS2R R42, SRZ ;  /* 0x00000000002a7805 */ /* 0x000fc4000001ff00 */
[----:B------:R-:W-:Y:S02]  /*2e50*/  IADD3.X R11, R11, UR11, RZ, P2, !PT ;  /* 0x0000000b0b0b7c10 */ /* 0x000fe400097fe4ff */
[----:B------:R-:W-:Y:S02]  /*2e60*/  IADD3.X R18, R18, UR11, RZ, P0, !PT ;  /* 0x0000000b12127c10 */ /* 0x000fe400087fe4ff */
[----:B------:R-:W-:Y:S02]  /*2e70*/  IADD3.X R16, R16, UR11, RZ, P6, !PT ;  /* 0x0000000b10107c10 */ /* 0x000fe4000b7fe4ff */
[----:B------:R-:W-:Y:S02]  /*2e80*/  IADD3.X R14, R14, UR11, RZ, P5, !PT ;  /* 0x0000000b0e0e7c10 */ /* 0x000fe4000affe4ff */
[----:B------:R-:W-:Y:S02]  /*2e90*/  IADD3.X R13, R13, UR11, RZ, P4, !PT ;  /* 0x0000000b0d0d7c10 */ /* 0x000fe4000a7fe4ff */
[----:B------:R-:W-:-:S02]  /*2ea0*/  IADD3.X R12, R12, UR11, RZ, P3, !PT ;  /* 0x0000000b0c0c7c10 */ /* 0x000fc40009ffe4ff */
[----:B------:R-:W-:Y:S02]  /*2eb0*/  SHF.R.S32.HI R221, RZ, 0x1f, R55 ;  /* 0x0000001fffdd7819 */ /* 0x000fe40000011437 */
[----:B------:R-:W-:Y:S02]  /*2ec0*/  IADD3 R223, P2, R55, UR10, RZ ;  /* 0x0000000a37df7c10 */ /* 0x000fe4000ff5e0ff */
[----:B------:R-:W-:Y:S02]  /*2ed0*/  CS2R R54, SRZ ;  /* 0x0000000000367805 */ /* 0x000fe4000001ff00 */
[----:B------:R-:W-:Y:S02]  /*2ee0*/  SHF.R.S32.HI R9, RZ, 0x1f, R45 ;  /* 0x0000001fff097819 */ /* 0x000fe4000001142d */
[----:B------:R-:W-:Y:S02]  /*2ef0*/  IADD3 R17, P0, R45, UR10, RZ ;  /* 0x0000000a2d117c10 */ /* 0x000fe4000ff1e0ff */
[----:B------:R-:W-:-:S02]  /*2f00*/  CS2R R44, SRZ ;  /* 0x00000000002c7805 */ /* 0x000fc4000001ff00 */
        /* <DEDUP_REMOVED lines=12> */
[----:B------:R-:W-:Y:S02]  /*2fd0*/  IADD3.X R10, R10, UR11, RZ, P1, !PT ;  /* 0x0000000b0a0a7c10 */ /* 0x000fe40008ffe4ff */
[----:B------:R-:W-:Y:S02]  /*2fe0*/  SHF.R.S32.HI R225, RZ, 0x1f, R57 ;  /* 0x0000001fffe17819 */ /* 0x000fe40000011439 */
[----:B------:R-:W-:Y:S02]  /*2ff0*/  IADD3 R227, P1, R57, UR10, RZ ;  /* 0x0000000a39e37c10 */ /* 0x000fe4000ff3e0ff */
[----:B------:R-:W-:Y:S02]  /*3000*/  CS2R R56, SRZ ;  /* 0x0000000000387805 */ /* 0x000fe4000001ff00 */
[----:B------:R-:W-:Y:S02]  /*3010*/  IADD3.X R221, R221, UR11, RZ, P2, !PT ;  /* 0x0000000bdddd7c10 */ /* 0x000fe400097fe4ff */
[----:B------:R-:W-:-:S02]  /*3020*/  IADD3.X R9, R9, UR11, RZ, P0, !PT ;  /* 0x0000000b09097c10 */ /* 0x000fc400087fe4ff */
[----:B------:R-:W-:Y:S02]  /*3030*/  IADD3.X R8, R8, UR11, RZ, P6, !PT ;  /* 0x0000000b08087c10 */ /* 0x000fe4000b7fe4ff */
[----:B------:R-:W-:Y:S02]  /*3040*/  IADD3.X R209, R209, UR11, RZ, P5, !PT ;  /* 0x0000000bd1d17c10 */ /* 0x000fe4000affe4ff */
[----:B------:R-:W-:Y:S02]  /*3050*/  IADD3.X R213, R213, UR11, RZ, P4, !PT ;  /* 0x0000000bd5d57c10 */ /* 0x000fe4000a7fe4ff */
[----:B------:R-:W-:Y:S02]  /*3060*/  IADD3.X R217, R217, UR11, RZ, P3, !PT ;  /* 0x0000000bd9d97c10 */ /* 0x000fe40009ffe4ff */
[----:B------:R-:W-:Y:S02]  /*3070*/  SHF.R.S32.HI R241, RZ, 0x1f, R2 ;  /* 0x0000001ffff17819 */ /* 0x000fe40000011402 */
[----:B------:R-:W-:Y:S01]  /*3080*/  IADD3 R242, P2, R2, UR10, RZ ;  /* 0x0000000a02f27c10 */ /* 0x000fe2000ff5e0ff */
[----:B------:R-:W-:Y:S01]  /*3090*/  IMAD R2, R4, UR7, RZ ;  /* 0x0000000704027c24 */ /* 0x000fe2000f8e02ff */
[----:B------:R-:W-:Y:S01]  /*30a0*/  IADD3 R231, P0, R59, UR10, RZ ;  /* 0x0000000a3be77c10 */ /* 0x000fe2000ff1e0ff */
[----:B------:R-:W-:Y:S01]  /*30b0*/  ULDC UR7, c[0x0][0x238] ;  /* 0x00008e0000077ab9 */ /* 0x000fe20000000800 */
[----:B------:R-:W-:-:S02]  /*30c0*/  IADD3 R234, P6, R61, UR10, RZ ;  /* 0x0000000a3dea7c10 */ /* 0x000fc4000ffde0ff */
[----:B------:R-:W-:Y:S02]  /*30d0*/  IADD3 R236, P5, R63, UR10, RZ ;  /* 0x0000000a3fec7c10 */ /* 0x000fe4000ffbe0ff */
[----:B------:R-:W-:Y:S02]  /*30e0*/  IADD3 R238, P4, R65, UR10, RZ ;  /* 0x0000000a41ee7c10 */ /* 0x000fe4000ff9e0ff */
[----:B------:R-:W-:Y:S01]  /*30f0*/  IADD3 R240, P3, R67, UR10, RZ ;  /* 0x0000000a43f07c10 */ /* 0x000fe2000ff7e0ff */
[----:B------:R-:W-:Y:S01]  /*3100*/  USGXT.U32 UR10, UR5, 0xe ;  /* 0x0000000e050a789a */ /* 0x000fe20008000000 */
[----:B------:R-:W-:Y:S02]  /*3110*/  IADD3.X R225, R225, UR11, RZ, P1, !PT ;  /* 0x0000000be1e17c10 */ /* 0x000fe40008ffe4ff */
[----:B------:R-:W-:Y:S02]  /*3120*/  SHF.R.S32.HI R229, RZ, 0x1f, R59 ;  /* 0x0000001fffe57819 */ /* 0x000fe4000001143b */
[----:B------:R-:W-:-:S02]  /*3130*/  CS2R R58, SRZ ;  /* 0x00000000003a7805 */ /* 0x000fc4000001ff00 */
[----:B------:R-:W-:Y:S02]  /*3140*/  SHF.R.S32.HI R233, RZ, 0x1f, R61 ;  /* 0x0000001fffe97819 */ /* 0x000fe4000001143d */
[----:B------:R-:W-:Y:S02]  /*3150*/  CS2R R60, SRZ ;  /* 0x00000000003c7805 */ /* 0x000fe4000001ff00 */
[----:B------:R-:W-:Y:S02]  /*3160*/  SHF.R.S32.HI R235, RZ, 0x1f, R63 ;  /* 0x0000001fffeb7819 */ /* 0x000fe4000001143f */
[----:B------:R-:W-:Y:S02]  /*3170*/  CS2R R62, SRZ ;  /* 0x00000000003e7805 */ /* 0x000fe4000001ff00 */
[----:B------:R-:W-:Y:S02]  /*3180*/  SHF.R.S32.HI R237, RZ, 0x1f, R65 ;  /* 0x0000001fffed7819 */ /* 0x000fe40000011441 */
[----:B------:R-:W-:-:S02]  /*3190*/  CS2R R64, SRZ ;  /* 0x0000000000407805 */ /* 0x000fc4000001ff00 */
[----:B------:R-:W-:Y:S02]  /*31a0*/  SHF.R.S32.HI R239, RZ, 0x1f, R67 ;  /* 0x0000001fffef7819 */ /* 0x000fe40000011443 */
[----:B------:R-:W-:Y:S02]  /*31b0*/  CS2R R66, SRZ ;  /* 0x0000000000427805 */ /* 0x000fe4000001ff00 */
[----:B------:R-:W-:Y:S01]  /*31c0*/  IADD3 R7, P1, R0, UR8, RZ ;  /* 0x0000000800077c10 */ /* 0x000fe2000ff3e0ff */
[----:B------:R-:W-:Y:S01]  /*31d0*/  UMOV UR8, 0xffffff80 ;  /* 0xffffff8000087882 */ /* 0x000fe20000000000 */
[----:B------:R-:W-:Y:S01]  /*31e0*/  IADD3.X R229, R229, UR11, RZ, P0, !PT ;  /* 0x0000000be5e57c10 */ /* 0x000fe200087fe4ff */
[----:B------:R-:W-:Y:S01]  /*31f0*/  UMOV UR5, URZ ;  /* 0x0000003f00057c82 */ /* 0x000fe20008000000 */
[----:B------:R-:W-:Y:S01]  /*3200*/  IADD3.X R233, R233, UR11, RZ, P6, !PT ;  /* 0x0000000be9e97c10 */ /* 0x000fe2000b7fe4ff */
[----:B------:R-:W-:Y:S01]  /*3210*/  UMOV UR18, UR10 ;  /* 0x0000000a00127c82 */ /* 0x000fe20008000000 */
[----:B------:R-:W-:-:S02]  /*3220*/  IADD3.X R235, R235, UR11, RZ, P5, !PT ;  /* 0x0000000bebeb7c10 */ /* 0x000fc4000affe4ff */
[----:B------:R-:W-:Y:S02]  /*3230*/  IADD3.X R237, R237, UR11, RZ, P4, !PT ;  /* 0x0000000beded7c10 */ /* 0x000fe4000a7fe4ff */
[----:B------:R-:W-:Y:S02]  /*3240*/  IADD3.X R239, R239, UR11, RZ, P3, !PT ;  /* 0x0000000befef7c10 */ /* 0x000fe40009ffe4ff */
[----:B------:R-:W-:Y:S02]  /*3250*/  IADD3.X R241, R241, UR11, RZ, P2, !PT ;  /* 0x0000000bf1f17c10 */ /* 0x000fe400097fe4ff */
[----:B------:R-:W-:Y:S01]  /*3260*/  LEA.HI.X.SX32 R6, R0, UR9, 0x1, P1 ;  /* 0x0000000900067c11 */ /* 0x000fe200088f0eff */
[----:B------:R-:W-:Y:S01]  /*3270*/  UMOV UR9, 0x3fffffef ;  /* 0x3fffffef00097882 */ /* 0x000fe20000000000 */
[----:B------:R-:W-:Y:S01]  /*3280*/  SHF.R.S32.HI R246, RZ, 0x1f, R2 ;  /* 0x0000001ffff67819 */ /* 0x000fe20000011402 */
[----:B------:R-:W-:Y:S01]  /*3290*/  IMAD.U32 R0, RZ, RZ, UR15 ;  /* 0x0000000fff007e24 */ /* 0x000fe2000f8e00ff */
[----:B------:R-:W-:Y:S01]  /*32a0*/  LOP3.LUT R160, R244, 0x10, RZ, 0x3c, !PT ;  /* 0x00000010f4a07812 */ /* 0x000fe200078e3cff */
[----:B------:R-:W-:-:S02]  /*32b0*/  USHF.R.S32.HI UR15, URZ, 0x1f, UR14 ;  /* 0x0000001f3f0f7899 */ /* 0x000fc4000801140e */
[----:B------:R-:W-:-:S12]  /*32c0*/  UIADD3.64 UR8, UR4, -UR8, URZ ;  /* 0x8000000804087297 */ /* 0x000fd8000fffe03f */
.L_x_1:
[----:B------:R-:W0:Y:S01]  /*32d0*/  LDC R186, c[0x0][0x238] ;  /* 0x00008e00ffba7b82 */ /* 0x000e220000000800 */
[C---:B------:R-:W-:Y:S02]  /*32e0*/  ISETP.GT.AND P2, PT, R0.reuse, 0x2, PT ;  /* 0x000000020000780c */ /* 0x040fe40003f44270 */
[C---:B------:R-:W-:Y:S02]  /*32f0*/  IADD3 R160, P0, R249.reuse, R7, RZ ;  /* 0x00000007f9a07210 */ /* 0x040fe40007f1e0ff */
[----:B------:R-:W-:Y:S02]  /*3300*/  PRMT R162, RZ, 0x7610, R162 ;  /* 0x00007610ffa27816 */ /* 0x000fe400000000a2 */
[----:B------:R-:W-:Y:S02]  /*3310*/  LEA.HI.X.SX32 R161, R249, R6, 0x1, P0 ;  /* 0x00000006f9a17211 */ /* 0x000fe400000f0eff */
[C---:B------:R-:W-:Y:S02]  /*3320*/  ISETP.GT.AND P0, PT, R0.reuse, 0x4, PT ;  /* 0x000000040000780c */ /* 0x040fe40003f04270 */
[----:B------:R-:W-:-:S02]  /*3330*/  ISETP.GT.AND P4, PT, R0, 0x3, PT ;  /* 0x000000030000780c */ /* 0x000fc40003f84270 */
[CC--:B------:R-:W-:Y:S01]  /*3340*/  IADD3 R182, P1, R250.reuse, R7.reuse, RZ ;  /* 0x00000007fab67210 */ /* 0x0c0fe20007f3e0ff */
[----:B------:R1:W2:Y:S01]  /*3350*/  @P2 LDG.E.U8 R162, desc[UR12][R160.64] ;  /* 0x0000000ca0a22981 */ /* 0x0002a2000c1e1100 */
[----:B------:R-:W-:Y:S02]  /*3360*/  PRMT R192, RZ, 0x7610, R192 ;  /* 0x00007610ffc07816 */ /* 0x000fe400000000c0 */
[----:B------:R-:W-:Y:S02]  /*3370*/  PRMT R163, RZ, 0x7610, R163 ;  /* 0x00007610ffa37816 */ /* 0x000fe400000000a3 */
[-C--:B------:R-:W-:Y:S02]  /*3380*/  LEA.HI.X.SX32 R183, R250, R6.reuse, 0x1, P1 ;  /* 0x00000006fab77211 */ /* 0x080fe400008f0eff */
[C---:B-1----:R-:W-:Y:S01]  /*3390*/  IADD3 R160, P2, R251.reuse, R7, RZ ;  /* 0x00000007fba07210 */ /* 0x042fe20007f5e0ff */
[----:B0-----:R-:W-:Y:S01]  /*33a0*/  IMAD R187, R186, 0x6, RZ ;  /* 0x00000006babb7824 */ /* 0x001fe200078e02ff */
[----:B------:R-:W-:Y:S01]  /*33b0*/  ISETP.GT.AND P3, PT, R0, 0x5, PT ;  /* 0x000000050000780c */ /* 0x000fe20003f64270 */
[----:B------:R-:W3:Y:S01]  /*33c0*/  @P4 LDG.E.U8 R163, desc[UR12][R182.64] ;  /* 0x0000000cb6a34981 */ /* 0x000ee2000c1e1100 */
[----:B------:R-:W-:-:S05]  /*33d0*/  LEA.HI.X.SX32 R161, R251, R6, 0x1, P2 ;  /* 0x00000006fba17211 */ /* 0x000fca00010f0eff */
[----:B------:R0:W4:Y:S02]  /*33e0*/  @P0 LDG.E.U8 R192, desc[UR12][R160.64] ;  /* 0x0000000ca0c00981 */ /* 0x000124000c1e1100 */
[----:B0-----:R-:W-:-:S04]  /*33f0*/  IADD3 R160, P0, R187, R7, RZ ;  /* 0x00000007bba07210 */ /* 0x001fc80007f1e0ff */
[-C--:B------:R-:W-:Y:S02]  /*3400*/  LEA.HI.X.SX32 R161, R187, R6.reuse, 0x1, P0 ;  /* 0x00000006bba17211 */ /* 0x080fe400000f0eff */
[----:B------:R-:W0:Y:S01]  /*3410*/  LDC R187, c[0x0][0x238] ;  /* 0x00008e00ffbb7b82 */ /* 0x000e220000000800 */
[----:B------:R-:W-:Y:S02]  /*3420*/  IADD3 R182, P1, R252, R7, RZ ;  /* 0x00000007fcb67210 */ /* 0x000fe40007f3e0ff */
[----:B------:R-:W-:Y:S01]  /*3430*/  PRMT R193, RZ, 0x7610, R193 ;  /* 0x00007610ffc17816 */ /* 0x000fe200000000c1 */
[----:B------:R-:W-:Y:S01]  /*3440*/  IMAD R186, R186, 0x7, RZ ;  /* 0x00000007baba7824 */ /* 0x000fe200078e02ff */
[----:B------:R-:W-:Y:S02]  /*3450*/  LEA.HI.X.SX32 R183, R252, R6, 0x1, P1 ;  /* 0x00000006fcb77211 */ /* 0x000fe400008f0eff */
[----:B------:R-:W-:-:S03]  /*3460*/  ISETP.GT.AND P2, PT, R0, 0x6, PT ;  /* 0x000000060000780c */ /* 0x000fc60003f44270 */
[----:B------:R1:W5:Y:S01]  /*3470*/  @P3 LDG.E.U8 R193, desc[UR12][R182.64] ;  /* 0x0000000cb6c13981 */ /* 0x000362000c1e1100 */
[----:B------:R-:W-:Y:S02]  /*3480*/  PRMT R199, RZ, 0x7610, R199 ;  /* 0x00007610ffc77816 */ /* 0x000fe400000000c7 */
[----:B-1----:R-:W-:-:S07]  /*3490*/  IADD3 R182, P3, R186, R7, RZ ;  /* 0x00000007bab67210 */ /* 0x002fce0007f7e0ff */
[----:B------:R1:W2:Y:S01]  /*34a0*/  @P2 LDG.E.U8 R199, desc[UR12][R160.64] ;  /* 0x0000000ca0c72981 */ /* 0x0002a2000c1e1100 */
[----:B------:R-:W-:Y:S01]  /*34b0*/  LEA.HI.X.SX32 R183, R186, R6, 0x1, P3 ;  /* 0x00000006bab77211 */ /* 0x000fe200018f0eff */
[----:B0-----:R-:W-:-:S05]  /*34c0*/  IMAD.SHL.U32 R186, R187, 0x8, RZ ;  /* 0x00000008bbba7824 */ /* 0x001fca00078e00ff */
[----:B-1----:R-:W-:-:S04]  /*34d0*/  IADD3 R160, P4, R186, R7, RZ ;  /* 0x00000007baa07210 */ /* 0x002fc80007f9e0ff */
[----:B------:R-:W-:Y:S02]  /*34e0*/  LEA.HI.X.SX32 R161, R186, R6, 0x1, P4 ;  /* 0x00000006baa17211 */ /* 0x000fe400020f0eff */
[----:B------:R-:W0:Y:S01]  /*34f0*/  LDC R186, c[0x0][0x238] ;  /* 0x00008e00ffba7b82 */ /* 0x000e220000000800 */
[C---:B------:R-:W-:Y:S02]  /*3500*/  ISETP.GT.AND P1, PT, R0.reuse, 0x7, PT ;  /* 0x000000070000780c */ /* 0x040fe40003f24270 */
[----:B------:R-:W-:Y:S01]  /*3510*/  PRMT R200, RZ, 0x7610, R200 ;  /* 0x00007610ffc87816 */ /* 0x000fe200000000c8 */
[----:B------:R-:W-:Y:S01]  /*3520*/  IMAD R187, R187, 0x9, RZ ;  /* 0x00000009bbbb7824 */ /* 0x000fe200078e02ff */
[----:B------:R-:W-:Y:S02]  /*3530*/  ISETP.GT.AND P0, PT, R0, 0x8, PT ;  /* 0x000000080000780c */ /* 0x000fe40003f04270 */
[----:B------:R-:W-:-:S07]  /*3540*/  PRMT R201, RZ, 0x7610, R201 ;  /* 0x00007610ffc97816 */ /* 0x000fce00000000c9 */
[----:B------:R1:W2:Y:S04]  /*3550*/  @P1 LDG.E.U8 R200, desc[UR12][R182.64] ;  /* 0x0000000cb6c81981 */ /* 0x0002a8000c1e1100 */
[----:B------:R0:W2:Y:S01]  /*3560*/  @P0 LDG.E.U8 R201, desc[UR12][R160.64] ;  /* 0x0000000ca0c90981 */ /* 0x0000a2000c1e1100 */
[----:B-1----:R-:W-:-:S04]  /*3570*/  IADD3 R182, P3, R187, R7, RZ ;  /* 0x00000007bbb67210 */ /* 0x002fc80007f7e0ff */
[----:B------:R-:W-:Y:S01]  /*3580*/  LEA.HI.X.SX32 R183, R187, R6, 0x1, P3 ;  /* 0x00000006bbb77211 */ /* 0x000fe200018f0eff */
[----:B0-----:R-:W-:-:S05]  /*3590*/  IMAD R187, R186, 0xa, RZ ;  /* 0x0000000ababb7824 */ /* 0x001fca00078e02ff */
[----:B------:R-:W-:-:S04]  /*35a0*/  IADD3 R160, P4, R187, R7, RZ ;  /* 0x00000007bba07210 */ /* 0x000fc80007f9e0ff */
[----:B------:R-:W-:Y:S02]  /*35b0*/  LEA.HI.X.SX32 R161, R187, R6, 0x1, P4 ;  /* 0x00000006bba17211 */ /* 0x000fe400020f0eff */
[----:B------:R-:W0:Y:S01]  /*35c0*/  LDC R187, c[0x0][0x238] ;  /* 0x00008e00ffbb7b82 */ /* 0x000e220000000800 */
[----:B------:R-:W-:Y:S02]  /*35d0*/  ISETP.GT.AND P2, PT, R0, 0x9, PT ;  /* 0x000000090000780c */ /* 0x000fe40003f44270 */
        /* <DEDUP_REMOVED lines=12> */
[C---:B------:R-:W-:Y:S02]  /*36a0*/  ISETP.GT.AND P0, PT, R0.reuse, 0xb, PT ;  /* 0x0000000b0000780c */ /* 0x040fe40003f04270 */
[----:B------:R-:W-:Y:S01]  /*36b0*/  PRMT R204, RZ, 0x7610, R204 ;  /* 0x00007610ffcc7816 */ /* 0x000fe200000000cc */
[----:B------:R-:W-:Y:S01]  /*36c0*/  IMAD R187, R187, 0xd, RZ ;  /* 0x0000000dbbbb7824 */ /* 0x000fe200078e02ff */
[C---:B------:R-:W-:Y:S02]  /*36d0*/  ISETP.GT.AND P2, PT, R0.reuse, 0xc, PT ;  /* 0x0000000c0000780c */ /* 0x040fe40003f44270 */
[----:B------:R-:W-:Y:S02]  /*36e0*/  ISETP.GT.AND P1, PT, R0, 0xd, PT ;  /* 0x0000000d0000780c */ /* 0x000fe40003f24270 */
[----:B------:R-:W-:-:S05]  /*36f0*/  PRMT R205, RZ, 0x7610, R205 ;  /* 0x00007610ffcd7816 */ /* 0x000fca00000000cd */
[----:B------:R1:W2:Y:S01]  /*3700*/  @P0 LDG.E.U8 R204, desc[UR12][R182.64] ;  /* 0x0000000cb6cc0981 */ /* 0x0002a2000c1e1100 */
[----:B------:R-:W-:-:S03]  /*3710*/  PRMT R206, RZ, 0x7610, R206 ;  /* 0x00007610ffce7816 */ /* 0x000fc600000000ce */
[----:B------:R-:W2:Y:S01]  /*3720*/  @P2 LDG.E.U8 R205, desc[UR12][R160.64] ;  /* 0x0000000ca0cd2981 */ /* 0x000ea2000c1e1100 */
[----:B-1----:R-:W-:-:S04]  /*3730*/  IADD3 R182, P3, R187, R7, RZ ;  /* 0x00000007bbb67210 */ /* 0x002fc80007f7e0ff */
[----:B------:R-:W-:Y:S01]  /*3740*/  LEA.HI.X.SX32 R183, R187, R6, 0x1, P3 ;  /* 0x00000006bbb77211 */ /* 0x000fe200018f0eff */
[----:B0-----:R-:W-:Y:S01]  /*3750*/  IMAD R187, R186, 0xe, RZ ;  /* 0x0000000ebabb7824 */ /* 0x001fe200078e02ff */
[----:B------:R-:W-:Y:S01]  /*3760*/  ISETP.GT.AND P2, PT, R0, 0xf, PT ;  /* 0x0000000f0000780c */ /* 0x000fe20003f44270 */
[----:B------:R-:W-:Y:S02]  /*3770*/  IMAD R186, R186, 0xf, RZ ;  /* 0x0000000fbaba7824 */ /* 0x000fe400078e02ff */
[----:B------:R0:W2:Y:S01]  /*3780*/  @P1 LDG.E.U8 R206, desc[UR12][R182.64] ;  /* 0x0000000cb6ce1981 */ /* 0x0000a2000c1e1100 */
[----:B------:R-:W-:Y:S02]  /*3790*/  ISETP.GT.AND P1, PT, R0, RZ, PT ;  /* 0x000000ff0000720c */ /* 0x000fe40003f24270 */
[----:B------:R-:W-:Y:S02]  /*37a0*/  PRMT R208, RZ, 0x7610, R208 ;  /* 0x00007610ffd07816 */ /* 0x000fe400000000d0 */
[----:B0-----:R-:W-:-:S04]  /*37b0*/  IADD3 R182, P3, R186, R7, RZ ;  /* 0x00000007bab67210 */ /* 0x001fc80007f7e0ff */
[----:B------:R-:W-:Y:S02]  /*37c0*/  LEA.HI.X.SX32 R183, R186, R6, 0x1, P3 ;  /* 0x00000006bab77211 */ /* 0x000fe400018f0eff */
[----:B------:R-:W-:Y:S01]  /*37d0*/  PRMT R210, RZ, 0x7610, R210 ;  /* 0x00007610ffd27816 */ /* 0x000fe200000000d2 */
[----:B------:R-:W0:Y:S02]  /*37e0*/  LDC R186, c[0x0][0x238] ;  /* 0x00008e00ffba7b82 */ /* 0x000e240000000800 */
[----:B------:R1:W2:Y:S01]  /*37f0*/  @P2 LDG.E.U8 R208, desc[UR12][R182.64] ;  /* 0x0000000cb6d02981 */ /* 0x0002a2000c1e1100 */
[----:B------:R-:W-:Y:S01]  /*3800*/  IADD3 R160, P4, R187, R7, RZ ;  /* 0x00000007bba07210 */ /* 0x000fe20007f9e0ff */
[----:B-1----:R-:W-:Y:S02]  /*3810*/  @P1 IMAD.MOV.U32 R182, RZ, RZ, R7 ;  /* 0x000000ffffb61224 */ /* 0x002fe400078e0007 */
[----:B------:R-:W-:-:S05]  /*3820*/  @P1 IMAD.MOV.U32 R183, RZ, RZ, R6 ;  /* 0x000000ffffb71224 */ /* 0x000fca00078e0006 */
[----:B------:R1:W2:Y:S01]  /*3830*/  @P1 LDG.E.U8 R210, desc[UR12][R182.64] ;  /* 0x0000000cb6d21981 */ /* 0x0002a2000c1e1100 */
[----:B------:R-:W-:Y:S02]  /*3840*/  LEA.HI.X.SX32 R161, R187, R6, 0x1, P4 ;  /* 0x00000006bba17211 */ /* 0x000fe400020f0eff */
[----:B------:R-:W-:Y:S01]  /*3850*/  ISETP.GT.AND P0, PT, R0, 0xe, PT ;  /* 0x0000000e0000780c */ /* 0x000fe20003f04270 */
[----:B------:R-:W3:Y:S08]  /*3860*/  LDC R187, c[0x0][0x238] ;  /* 0x00008e00ffbb7b82 */ /* 0x000ef00000000800 */
[----:B-1----:R-:W1:Y:S01]  /*3870*/  LDC R183, c[0x0][0x238] ;  /* 0x00008e00ffb77b82 */ /* 0x002e620000000800 */
[----:B------:R-:W-:-:S02]  /*3880*/  PRMT R207, RZ, 0x7610, R207 ;  /* 0x00007610ffcf7816 */ /* 0x000fc400000000cf */
[----:B------:R-:W-:-:S04]  /*3890*/  ISETP.GT.AND P4, PT, R0, 0x1, PT ;  /* 0x000000010000780c */ /* 0x000fc80003f84270 */
[----:B------:R4:W2:Y:S01]  /*38a0*/  @P0 LDG.E.U8 R207, desc[UR12][R160.64] ;  /* 0x0000000ca0cf0981 */ /* 0x0008a2000c1e1100 */
[----:B------:R-:W-:Y:S02]  /*38b0*/  PRMT R212, RZ, 0x7610, R212 ;  /* 0x00007610ffd47816 */ /* 0x000fe400000000d4 */
[----:B----4-:R-:W-:-:S04]  /*38c0*/  IADD3 R160, P0, R7, UR7, RZ ;  /* 0x0000000707a07c10 */ /* 0x010fc8000ff1e0ff */
[----:B0-----:R-:W-:Y:S01]  /*38d0*/  LEA.HI.X.SX32 R161, R186, R6, 0x1, P0 ;  /* 0x00000006baa17211 */ /* 0x001fe200000f0eff */
[----:B-1----:R-:W-:-:S04]  /*38e0*/  IMAD.SHL.U32 R183, R183, 0x10, RZ ;  /* 0x00000010b7b77824 */ /* 0x002fc800078e00ff */
[----:B------:R0:W4:Y:S01]  /*38f0*/  @P4 LDG.E.U8 R212, desc[UR12][R160.64] ;  /* 0x0000000ca0d44981 */ /* 0x000122000c1e1100 */
[-C--:B------:R-:W-:Y:S01]  /*3900*/  IADD3 R182, P0, R183, R7.reuse, RZ ;  /* 0x00000007b7b67210 */ /* 0x080fe20007f1e0ff */
[C---:B---3--:R-:W-:Y:S02]  /*3910*/  IMAD.SHL.U32 R183, R187.reuse, 0x10, RZ ;  /* 0x00000010bbb77824 */ /* 0x048fe400078e00ff */
[----:B0-----:R-:W-:Y:S02]  /*3920*/  IMAD R161, R187, 0x11, RZ ;  /* 0x00000011bba17824 */ /* 0x001fe400078e02ff */
[----:B------:R-:W0:Y:S03]  /*3930*/  LDC R187, c[0x0][0x238] ;  /* 0x00008e00ffbb7b82 */ /* 0x000e260000000800 */
[----:B------:R-:W-:Y:S02]  /*3940*/  IADD3 R160, P1, R161, R7, RZ ;  /* 0x00000007a1a07210 */ /* 0x000fe40007f3e0ff */
[----:B------:R-:W-:Y:S01]  /*3950*/  ISETP.GT.AND P2, PT, R0, 0x10, PT ;  /* 0x000000100000780c */ /* 0x000fe20003f44270 */
[----:B0-----:R-:W-:-:S02]  /*3960*/  IMAD R161, R187, 0x11, RZ ;  /* 0x00000011bba17824 */ /* 0x001fc400078e02ff */
[----:B------:R-:W0:Y:S01]  /*3970*/  LDC R187, c[0x0][0x238] ;  /* 0x00008e00ffbb7b82 */ /* 0x000e220000000800 */
[----:B------:R-:W-:Y:S02]  /*3980*/  ISETP.GT.AND P3, PT, R0, 0x11, PT ;  /* 0x000000110000780c */ /* 0x000fe40003f64270 */
[----:B------:R-:W-:Y:S02]  /*3990*/  PRMT R194, RZ, 0x7610, R194 ;  /* 0x00007610ffc27816 */ /* 0x000fe400000000c2 */
[----:B------:R-:W-:Y:S02]  /*39a0*/  LEA.HI.X.SX32 R183, R183, R6, 0x1, P0 ;  /* 0x00000006b7b77211 */ /* 0x000fe400000f0eff */
[----:B------:R-:W-:-:S03]  /*39b0*/  PRMT R195, RZ, 0x7610, R195 ;  /* 0x00007610ffc37816 */ /* 0x000fc600000000c3 */
[----:B------:R0:W3:Y:S01]  /*39c0*/  @P2 LDG.E.U8 R194, desc[UR12][R182.64] ;  /* 0x0000000cb6c22981 */ /* 0x0000e2000c1e1100 */
[----:B------:R-:W-:Y:S02]  /*39d0*/  LEA.HI.X.SX32 R161, R161, R6, 0x1, P1 ;  /* 0x00000006a1a17211 */ /* 0x000fe400008f0eff */
[----:B------:R-:W-:-:S03]  /*39e0*/  ISETP.GT.AND P4, PT, R0, 0x13, PT ;  /* 0x000000130000780c */ /* 0x000fc60003f84270 */
[----:B------:R1:W3:Y:S01]  /*39f0*/  @P3 LDG.E.U8 R195, desc[UR12][R160.64] ;  /* 0x0000000ca0c33981 */ /* 0x0002e2000c1e1100 */
[----:B0-----:R-:W-:Y:S02]  /*3a00*/  IMAD R183, R187, 0x12, RZ ;  /* 0x00000012bbb77824 */ /* 0x001fe400078e02ff */
[----:B------:R-:W-:-:S03]  /*3a10*/  IMAD R187, R186, 0x13, RZ ;  /* 0x00000013babb7824 */ /* 0x000fc600078e02ff */
[-C--:B------:R-:W-:Y:S02]  /*3a20*/  IADD3 R182, P2, R183, R7.reuse, RZ ;  /* 0x00000007b7b67210 */ /* 0x080fe40007f5e0ff */
[----:B------:R-:W0:Y:S01]  /*3a30*/  LDC R183, c[0x0][0x238] ;  /* 0x00008e00ffb77b82 */ /* 0x000e220000000800 */
[C---:B-1----:R-:W-:Y:S02]  /*3a40*/  IADD3 R160, P1, R187.reuse, R7, RZ ;  /* 0x00000007bba07210 */ /* 0x042fe40007f3e0ff */
[----:B------:R-:W-:Y:S02]  /*3a50*/  PRMT R185, RZ, 0x7610, R185 ;  /* 0x00007610ffb97816 */ /* 0x000fe400000000b9 */
[----:B------:R-:W-:-:S03]  /*3a60*/  LEA.HI.X.SX32 R161, R187, R6, 0x1, P1 ;  /* 0x00000006bba17211 */ /* 0x000fc600008f0eff */
[----:B------:R-:W1:Y:S02]  /*3a70*/  LDC R187, c[0x0][0x238] ;  /* 0x00008e00ffbb7b82 */ /* 0x000e640000000800 */
[----:B------:R5:W3:Y:S06]  /*3a80*/  @P4 LDG.E.U8 R185, desc[UR12][R160.64] ;  /* 0x0000000ca0b94981 */ /* 0x000aec000c1e1100 */
[----:B-----5:R-:W5:Y:S01]  /*3a90*/  LDC R161, c[0x0][0x238] ;  /* 0x00008e00ffa17b82 */ /* 0x020f620000000800 */
[----:B------:R-:W-:Y:S01]  /*3aa0*/  ISETP.GT.AND P0, PT, R0, 0x12, PT ;  /* 0x000000120000780c */ /* 0x000fe20003f04270 */
[----:B0-----:R-:W-:Y:S01]  /*3ab0*/  IMAD R183, R183, 0x12, RZ ;  /* 0x00000012b7b77824 */ /* 0x001fe200078e02ff */
[----:B------:R-:W-:Y:S01]  /*3ac0*/  PRMT R188, RZ, 0x7610, R188 ;  /* 0x00007610ffbc7816 */ /* 0x000fe200000000bc */
[----:B------:R-:W-:-:S03]  /*3ad0*/  IMAD R186, R186, 0x14, RZ ;  /* 0x00000014baba7824 */ /* 0x000fc600078e02ff */
[----:B------:R-:W-:Y:S01]  /*3ae0*/  LEA.HI.X.SX32 R183, R183, R6, 0x1, P2 ;  /* 0x00000006b7b77211 */ /* 0x000fe200010f0eff */
[----:B-1----:R-:W-:-:S06]  /*3af0*/  IMAD R187, R187, 0x14, RZ ;  /* 0x00000014bbbb7824 */ /* 0x002fcc00078e02ff */
[----:B------:R-:W3:Y:S01]  /*3b00*/  @P0 LDG.E.U8 R188, desc[UR12][R182.64] ;  /* 0x0000000cb6bc0981 */ /* 0x000ee2000c1e1100 */
[----:B------:R-:W-:-:S04]  /*3b10*/  IADD3 R186, P0, R186, R7, RZ ;  /* 0x00000007baba7210 */ /* 0x000fc80007f1e0ff */
[----:B------:R-:W-:Y:S01]  /*3b20*/  LEA.HI.X.SX32 R187, R187, R6, 0x1, P0 ;  /* 0x00000006bbbb7211 */ /* 0x000fe200000f0eff */
[----:B-----5:R-:W-:-:S05]  /*3b30*/  IMAD R161, R161, 0x15, RZ ;  /* 0x00000015a1a17824 */ /* 0x020fca00078e02ff */
[----:B------:R-:W-:Y:S02]  /*3b40*/  IADD3 R160, P0, R161, R7, RZ ;  /* 0x00000007a1a07210 */ /* 0x000fe40007f1e0ff */
[----:B------:R-:W0:Y:S01]  /*3b50*/  LDC R161, c[0x0][0x238] ;  /* 0x00008e00ffa17b82 */ /* 0x000e220000000800 */
[----:B------:R-:W-:Y:S02]  /*3b60*/  ISETP.GT.AND P1, PT, R0, 0x15, PT ;  /* 0x000000150000780c */ /* 0x000fe40003f24270 */
[----:B------:R-:W-:Y:S01]  /*3b70*/  PRMT R191, RZ, 0x7610, R191 ;  /* 0x00007610ffbf7816 */ /* 0x000fe200000000bf */
[----:B0-----:R-:W-:-:S05]  /*3b80*/  IMAD R161, R161, 0x15, RZ ;  /* 0x00000015a1a17824 */ /* 0x001fca00078e02ff */
[----:B------:R-:W-:-:S05]  /*3b90*/  LEA.HI.X.SX32 R161, R161, R6, 0x1, P0 ;  /* 0x00000006a1a17211 */ /* 0x000fca00000f0eff */
[----:B------:R0:W5:Y:S02]  /*3ba0*/  @P1 LDG.E.U8 R191, desc[UR12][R160.64] ;  /* 0x0000000ca0bf1981 */ /* 0x000164000c1e1100 */
[----:B0-----:R-:W0:Y:S01]  /*3bb0*/  LDC R161, c[0x0][0x238] ;  /* 0x00008e00ffa17b82 */ /* 0x001e220000000800 */
[----:B------:R-:W-:Y:S02]  /*3bc0*/  ISETP.GT.AND P2, PT, R0, 0x14, PT ;  /* 0x000000140000780c */ /* 0x000fe40003f44270 */
[----:B------:R-:W-:Y:S02]  /*3bd0*/  PRMT R183, RZ, 0x7610, R183 ;  /* 0x00007610ffb77816 */ /* 0x000fe400000000b7 */
[----:B------:R-:W-:-:S09]  /*3be0*/  PRMT R189, RZ, 0x7610, R189 ;  /* 0x00007610ffbd7816 */ /* 0x000fd200000000bd */
[----:B------:R-:W5:Y:S01]  /*3bf0*/  @P2 LDG.E.U8 R183, desc[UR12][R186.64] ;  /* 0x0000000cbab72981 */ /* 0x000f62000c1e1100 */
[----:B0-----:R-:W-:-:S05]  /*3c00*/  IMAD R161, R161, 0x16, RZ ;  /* 0x00000016a1a17824 */ /* 0x001fca00078e02ff */
[----:B------:R-:W-:Y:S02]  /*3c10*/  IADD3 R160, P0, R161, R7, RZ ;  /* 0x00000007a1a07210 */ /* 0x000fe40007f1e0ff */
[----:B------:R-:W0:Y:S01]  /*3c20*/  LDC R161, c[0x0][0x238] ;  /* 0x00008e00ffa17b82 */ /* 0x000e220000000800 */
[----:B------:R-:W-:Y:S01]  /*3c30*/  ISETP.GT.AND P2, PT, R0, 0x16, PT ;  /* 0x000000160000780c */ /* 0x000fe20003f44270 */
[----:B0-----:R-:W-:-:S05]  /*3c40*/  IMAD R161, R161, 0x16, RZ ;  /* 0x00000016a1a17824 */ /* 0x001fca00078e02ff */
[----:B------:R-:W-:-:S07]  /*3c50*/  LEA.HI.X.SX32 R161, R161, R6, 0x1, P0 ;  /* 0x00000006a1a17211 */ /* 0x000fce00000f0eff */
[----:B------:R0:W5:Y:S02]  /*3c60*/  @P2 LDG.E.U8 R189, desc[UR12][R160.64] ;  /* 0x0000000ca0bd2981 */ /* 0x000164000c1e1100 */
[----:B0-----:R-:W0:Y:S02]  /*3c70*/  LDC R161, c[0x0][0x238] ;  /* 0x00008e00ffa17b82 */ /* 0x001e240000000800 */
[----:B0-----:R-:W-:-:S05]  /*3c80*/  IMAD R161, R161, 0x17, RZ ;  /* 0x00000017a1a17824 */ /* 0x001fca00078e02ff */
[----:B------:R-:W-:Y:S02]  /*3c90*/  IADD3 R160, P0, R161, R7, RZ ;  /* 0x00000007a1a07210 */ /* 0x000fe40007f1e0ff */
[----:B------:R-:W0:Y:S01]  /*3ca0*/  LDC R161, c[0x0][0x238] ;  /* 0x00008e00ffa17b82 */ /* 0x000e220000000800 */
[----:B------:R-:W-:Y:S02]  /*3cb0*/  ISETP.GT.AND P1, PT, R0, 0x17, PT ;  /* 0x000000170000780c */ /* 0x000fe40003f24270 */
[----:B------:R-:W-:Y:S01]  /*3cc0*/  PRMT R184, RZ, 0x7610, R184 ;  /* 0x00007610ffb87816 */ /* 0x000fe200000000b8 */
[----:B0-----:R-:W-:-:S05]  /*3cd0*/  IMAD R161, R161, 0x17, RZ ;  /* 0x00000017a1a17824 */ /* 0x001fca00078e02ff */
[----:B------:R-:W-:-:S05]  /*3ce0*/  LEA.HI.X.SX32 R161, R161, R6, 0x1, P0 ;  /* 0x00000006a1a17211 */ /* 0x000fca00000f0eff */
        /* <DEDUP_REMOVED lines=60> */
[----:B------:R-:W-:Y:S02]  /*40b0*/  PRMT R198, RZ, 0x7610, R198 ;  /* 0x00007610ffc67816 */ /* 0x000fe400000000c6 */
[----:B------:R-:W-:Y:S02]  /*40c0*/  LOP3.LUT R192, R192, 0xffff, RZ, 0xc0, !PT ;  /* 0x0000ffffc0c07812 */ /* 0x000fe400078ec0ff */
[----:B------:R-:W-:Y:S02]  /*40d0*/  LOP3.LUT R193, R193, 0xffff, RZ, 0xc0, !PT ;  /* 0x0000ffffc1c17812 */ /* 0x000fe400078ec0ff */
[----:B------:R-:W-:Y:S01]  /*40e0*/  LOP3.LUT R163, R163, 0xffff, RZ, 0xc0, !PT ;  /* 0x0000ffffa3a37812 */ /* 0x000fe200078ec0ff */
[----:B0-----:R-:W-:-:S05]  /*40f0*/  IMAD R161, R161, 0x1e, RZ ;  /* 0x0000001ea1a17824 */ /* 0x001fca00078e02ff */
[----:B------:R-:W-:-:S05]  /*4100*/  LEA.HI.X.SX32 R161, R161, R6, 0x1, P0 ;  /* 0x00000006a1a17211 */ /* 0x000fca00000f0eff */
[----:B------:R0:W5:Y:S01]  /*4110*/  @P1 LDG.E.U8 R198, desc[UR12][R160.64] ;  /* 0x0000000ca0c61981 */ /* 0x000162000c1e1100 */
[----:B--2---:R-:W-:Y:S02]  /*4120*/  LOP3.LUT R208, R208, 0xffff, RZ, 0xc0, !PT ;  /* 0x0000ffffd0d07812 */ /* 0x004fe400078ec0ff */
[----:B------:R-:W-:Y:S02]  /*4130*/  LOP3.LUT R206, R206, 0xffff, RZ, 0xc0, !PT ;  /* 0x0000ffffcece7812 */ /* 0x000fe400078ec0ff */
[----:B0-----:R-:W-:Y:S02]  /*4140*/  LOP3.LUT R160, R162, 0xffff, RZ, 0xc0, !PT ;  /* 0x0000ffffa2a07812 */ /* 0x001fe400078ec0ff */
[----:B------:R-:W-:Y:S02]  /*4150*/  PRMT R161, R192, 0x3340, R193 ;  /* 0x00003340c0a17816 */ /* 0x000fe400000000c1 */
[----:B------:R-:W-:Y:S01]  /*4160*/  PRMT R160, R160, 0x3340, R163 ;  /* 0x00003340a0a07816 */ /* 0x000fe200000000a3 */
[----:B------:R-:W0:Y:S01]  /*4170*/  LDC R192, c[0x0][0x238] ;  /* 0x00008e00ffc07b82 */ /* 0x000e220000000800 */
[----:B------:R-:W-:-:S02]  /*4180*/  LOP3.LUT R193, R207, 0xffff, RZ, 0xc0, !PT ;  /* 0x0000ffffcfc17812 */ /* 0x000fc400078ec0ff */
[----:B------:R-:W-:Y:S02]  /*4190*/  LOP3.LUT R163, R205, 0xffff, RZ, 0xc0, !PT ;  /* 0x0000ffffcda37812 */ /* 0x000fe400078ec0ff */
[----:B------:R-:W-:Y:S02]  /*41a0*/  PRMT R193, R193, 0x3340, R208 ;  /* 0x00003340c1c17816 */ /* 0x000fe400000000d0 */
[----:B------:R-:W-:-:S04]  /*41b0*/  PRMT R163, R163, 0x3340, R206 ;  /* 0x00003340a3a37816 */ /* 0x000fc800000000ce */
[----:B------:R-:W-:Y:S02]  /*41c0*/  PRMT R163, R163, 0x5410, R193 ;  /* 0x00005410a3a37816 */ /* 0x000fe400000000c1 */
[----:B------:R-:W1:Y:S01]  /*41d0*/  LDC R193, c[0x0][0x238] ;  /* 0x00008e00ffc17b82 */ /* 0x000e620000000800 */
[----:B------:R-:W-:Y:S02]  /*41e0*/  LOP3.LUT R199, R199, 0xffff, RZ, 0xc0, !PT ;  /* 0x0000ffffc7c77812 */ /* 0x000fe400078ec0ff */
[----:B------:R-:W-:Y:S02]  /*41f0*/  LOP3.LUT R200, R200, 0xffff, RZ, 0xc0, !PT ;  /* 0x0000ffffc8c87812 */ /* 0x000fe400078ec0ff */
[----:B------:R-:W-:Y:S02]  /*4200*/  ISETP.GT.AND P1, PT, R0, 0x1f, PT ;  /* 0x0000001f0000780c */ /* 0x000fe40003f24270 */
[----:B------:R-:W-:Y:S01]  /*4210*/  PRMT R199, R199, 0x3340, R200 ;  /* 0x00003340c7c77816 */ /* 0x000fe200000000c8 */
[----:B0-----:R-:W-:-:S03]  /*4220*/  IMAD R192, R192, 0x1f, RZ ;  /* 0x0000001fc0c07824 */ /* 0x001fc600078e02ff */
[--C-:B------:R-:W-:Y:S02]  /*4230*/  PRMT R161, R161, 0x5410, R199.reuse ;  /* 0x00005410a1a17816 */ /* 0x100fe400000000c7 */
[----:B------:R-:W-:Y:S02]  /*4240*/  IADD3 R192, P0, R192, R7, RZ ;  /* 0x00000007c0c07210 */ /* 0x000fe40007f1e0ff */
[----:B------:R-:W-:Y:S01]  /*4250*/  PRMT R199, RZ, 0x7610, R199 ;  /* 0x00007610ffc77816 */ /* 0x000fe200000000c7 */
[----:B-1----:R-:W-:-:S05]  /*4260*/  IMAD R193, R193, 0x1f, RZ ;  /* 0x0000001fc1c17824 */ /* 0x002fca00078e02ff */
[----:B------:R-:W-:-:S05]  /*4270*/  LEA.HI.X.SX32 R193, R193, R6, 0x1, P0 ;  /* 0x00000006c1c17211 */ /* 0x000fca00000f0eff */
[----:B------:R0:W2:Y:S01]  /*4280*/  @P1 LDG.E.U8 R199, desc[UR12][R192.64] ;  /* 0x0000000cc0c71981 */ /* 0x0000a2000c1e1100 */
[----:B------:R-:W-:Y:S02]  /*4290*/  LOP3.LUT R201, R201, 0xffff, RZ, 0xc0, !PT ;  /* 0x0000ffffc9c97812 */ /* 0x000fe400078ec0ff */
[----:B------:R-:W-:Y:S02]  /*42a0*/  LOP3.LUT R162, R202, 0xffff, RZ, 0xc0, !PT ;  /* 0x0000ffffcaa27812 */ /* 0x000fe400078ec0ff */
[----:B------:R-:W-:Y:S02]  /*42b0*/  LOP3.LUT R203, R203, 0xffff, RZ, 0xc0, !PT ;  /* 0x0000ffffcbcb7812 */ /* 0x000fe400078ec0ff */
[----:B------:R-:W-:Y:S02]  /*42c0*/  LOP3.LUT R204, R204, 0xffff, RZ, 0xc0, !PT ;  /* 0x0000ffffcccc7812 */ /* 0x000fe400078ec0ff */
[----:B------:R-:W-:Y:S02]  /*42d0*/  LOP3.LUT R200, R210, 0xffff, RZ, 0xc0, !PT ;  /* 0x0000ffffd2c87812 */ /* 0x000fe400078ec0ff */
[----:B----4-:R-:W-:-:S02]  /*42e0*/  LOP3.LUT R212, R212, 0xffff, RZ, 0xc0, !PT ;  /* 0x0000ffffd4d47812 */ /* 0x010fc400078ec0ff */
[----:B------:R-:W-:Y:S02]  /*42f0*/  PRMT R162, R201, 0x3340, R162 ;  /* 0x00003340c9a27816 */ /* 0x000fe400000000a2 */
[----:B------:R-:W-:Y:S02]  /*4300*/  PRMT R203, R203, 0x3340, R204 ;  /* 0x00003340cbcb7816 */ /* 0x000fe400000000cc */
[----:B------:R-:W-:Y:S02]  /*4310*/  PRMT R200, R200, 0x3340, R212 ;  /* 0x00003340c8c87816 */ /* 0x000fe400000000d4 */
[----:B------:R-:W-:Y:S02]  /*4320*/  PRMT R162, R162, 0x5410, R203 ;  /* 0x00005410a2a27816 */ /* 0x000fe400000000cb */
[----:B------:R-:W-:Y:S01]  /*4330*/  PRMT R160, R200, 0x5410, R160 ;  /* 0x00005410c8a07816 */ /* 0x000fe200000000a0 */
[----:B------:R-:W-:Y:S01]  /*4340*/  BAR.SYNC.DEFER_BLOCKING 0x0 ;  /* 0x0000000000007b1d */ /* 0x000fe20000010000 */
[----:B------:R-:W-:-:S02]  /*4350*/  ISETP.GE.AND P0, PT, R4, R0, PT ;  /* 0x000000000400720c */ /* 0x000fc40003f06270 */
[----:B0-----:R-:W-:Y:S02]  /*4360*/  IADD3 R192, P1, R2, R180, RZ ;  /* 0x000000b402c07210 */ /* 0x001fe40007f3e0ff */
[----:B------:R-:W-:Y:S02]  /*4370*/  PRMT R201, RZ, 0x7610, R201 ;  /* 0x00007610ffc97816 */ /* 0x000fe400000000c9 */
[----:B------:R-:W-:Y:S01]  /*4380*/  PRMT R200, RZ, 0x7610, R200 ;  /* 0x00007610ffc87816 */ /* 0x000fe200000000c8 */
[----:B------:R-:W-:Y:S01]  /*4390*/  IMAD.X R193, R246, 0x1, R172, P1 ;  /* 0x00000001f6c17824 */ /* 0x000fe200008e06ac */
[----:B------:R0:W-:Y:S05]  /*43a0*/  STS.128 [R244+UR6], R160 ;  /* 0x000000a0f4007988 */ /* 0x0001ea0008000c06 */
[----:B------:R1:W4:Y:S01]  /*43b0*/  @!P0 LDG.E.U8 R201, desc[UR12][R192.64] ;  /* 0x0000000cc0c98981 */ /* 0x000322000c1e1100 */
[----:B0-----:R-:W-:-:S02]  /*43c0*/  IADD3 R160, P2, R2, R179, RZ ;  /* 0x000000b302a07210 */ /* 0x001fc40007f5e0ff */
[----:B------:R-:W-:-:S03]  /*43d0*/  IADD3 R162, P1, R2, R178, RZ ;  /* 0x000000b202a27210 */ /* 0x000fc60007f3e0ff */
[C---:B------:R-:W-:Y:S01]  /*43e0*/  IMAD.X R161, R246.reuse, 0x1, R170, P2 ;  /* 0x00000001f6a17824 */ /* 0x040fe200010e06aa */
[----:B-1----:R-:W-:Y:S01]  /*43f0*/  PRMT R192, RZ, 0x7610, R192 ;  /* 0x00007610ffc07816 */ /* 0x002fe200000000c0 */
[----:B------:R-:W-:-:S03]  /*4400*/  IMAD.X R163, R246, 0x1, R168, P1 ;  /* 0x00000001f6a37824 */ /* 0x000fc600008e06a8 */
[----:B------:R0:W4:Y:S01]  /*4410*/  @!P0 LDG.E.U8 R200, desc[UR12][R160.64] ;  /* 0x0000000ca0c88981 */ /* 0x000122000c1e1100 */
[----:B------:R-:W-:-:S03]  /*4420*/  PRMT R193, RZ, 0x7610, R193 ;  /* 0x00007610ffc17816 */ /* 0x000fc600000000c1 */
[----:B------:R1:W4:Y:S01]  /*4430*/  @!P0 LDG.E.U8 R192, desc[UR12][R162.64] ;  /* 0x0000000ca2c08981 */ /* 0x000322000c1e1100 */
[----:B0-----:R-:W-:-:S05]  /*4440*/  IADD3 R160, P1, R2, R177, RZ ;  /* 0x000000b102a07210 */ /* 0x001fca0007f3e0ff */
[----:B------:R-:W-:Y:S01]  /*4450*/  IMAD.X R161, R246, 0x1, R166, P1 ;  /* 0x00000001f6a17824 */ /* 0x000fe200008e06a6 */
[----:B-1----:R-:W-:-:S04]  /*4460*/  IADD3 R162, P1, R2, R176, RZ ;  /* 0x000000b002a27210 */ /* 0x002fc80007f3e0ff */
[----:B------:R0:W4:Y:S01]  /*4470*/  @!P0 LDG.E.U8 R193, desc[UR12][R160.64] ;  /* 0x0000000ca0c18981 */ /* 0x000122000c1e1100 */
[----:B------:R-:W-:Y:S01]  /*4480*/  IMAD.X R163, R246, 0x1, R164, P1 ;  /* 0x00000001f6a37824 */ /* 0x000fe200008e06a4 */
[----:B------:R-:W-:Y:S02]  /*4490*/  PRMT R203, RZ, 0x7610, R203 ;  /* 0x00007610ffcb7816 */ /* 0x000fe400000000cb */
[----:B0-----:R-:W-:-:S05]  /*44a0*/  IADD3 R160, P1, R2, R175, RZ ;  /* 0x000000af02a07210 */ /* 0x001fca0007f3e0ff */
[----:B------:R-:W-:-:S05]  /*44b0*/  IMAD.X R161, R246, 0x1, R158, P1 ;  /* 0x00000001f6a17824 */ /* 0x000fca00008e069e */
[----:B------:R0:W4:Y:S01]  /*44c0*/  @!P0 LDG.E.U8 R203, desc[UR12][R160.64] ;  /* 0x0000000ca0cb8981 */ /* 0x000122000c1e1100 */
        /* <DEDUP_REMOVED lines=65> */
[----:B------:R-:W-:-:S06]  /*48e0*/  PRMT R202, RZ, 0x7610, R202 ;  /* 0x00007610ffca7816 */ /* 0x000fcc00000000ca */
[----:B------:R3:W4:Y:S01]  /*48f0*/  @!P0 LDG.E.U8 R202, desc[UR12][R162.64] ;  /* 0x0000000ca2ca8981 */ /* 0x000722000c1e1100 */
[----:B0-----:R-:W-:-:S05]  /*4900*/  IADD3 R160, P1, R2, R219, RZ ;  /* 0x000000db02a07210 */ /* 0x001fca0007f3e0ff */
[----:B------:R-:W-:-:S05]  /*4910*/  IMAD.X R161, R246, 0x1, R217, P1 ;  /* 0x00000001f6a17824 */ /* 0x000fca00008e06d9 */
[----:B------:R0:W4:Y:S01]  /*4920*/  @!P0 LDG.E.U8 R232, desc[UR12][R160.64] ;  /* 0x0000000ca0e88981 */ /* 0x000122000c1e1100 */
[----:B---3--:R-:W-:Y:S02]  /*4930*/  LOP3.LUT R163, R194, 0xffff, RZ, 0xc0, !PT ;  /* 0x0000ffffc2a37812 */ /* 0x008fe400078ec0ff */
[----:B------:R-:W-:Y:S02]  /*4940*/  PRMT R194, RZ, 0x7610, R194 ;  /* 0x00007610ffc27816 */ /* 0x000fe400000000c2 */
[----:B0-----:R-:W-:-:S05]  /*4950*/  IADD3 R160, P1, R2, R223, RZ ;  /* 0x000000df02a07210 */ /* 0x001fca0007f3e0ff */
[----:B------:R-:W-:Y:S01]  /*4960*/  IMAD.X R161, R246, 0x1, R221, P1 ;  /* 0x00000001f6a17824 */ /* 0x000fe200008e06dd */
[----:B------:R-:W-:Y:S02]  /*4970*/  LOP3.LUT R162, R188, 0xffff, RZ, 0xc0, !PT ;  /* 0x0000ffffbca27812 */ /* 0x000fe400078ec0ff */
[----:B------:R-:W-:Y:S02]  /*4980*/  LOP3.LUT R185, R185, 0xffff, RZ, 0xc0, !PT ;  /* 0x0000ffffb9b97812 */ /* 0x000fe400078ec0ff */
[----:B------:R0:W3:Y:S02]  /*4990*/  @!P0 LDG.E.U8 R194, desc[UR12][R160.64] ;  /* 0x0000000ca0c28981 */ /* 0x0000e4000c1e1100 */
[--C-:B------:R-:W-:Y:S02]  /*49a0*/  PRMT R162, R162, 0x3340, R185.reuse ;  /* 0x00003340a2a27816 */ /* 0x100fe400000000b9 */
[----:B------:R-:W-:Y:S02]  /*49b0*/  PRMT R185, RZ, 0x7610, R185 ;  /* 0x00007610ffb97816 */ /* 0x000fe400000000b9 */
[----:B0-----:R-:W-:-:S05]  /*49c0*/  IADD3 R160, P1, R2, R227, RZ ;  /* 0x000000e302a07210 */ /* 0x001fca0007f3e0ff */
[----:B------:R-:W-:Y:S01]  /*49d0*/  IMAD.X R161, R246, 0x1, R225, P1 ;  /* 0x00000001f6a17824 */ /* 0x000fe200008e06e1 */
[----:B-----5:R-:W-:Y:S02]  /*49e0*/  LOP3.LUT R183, R183, 0xffff, RZ, 0xc0, !PT ;  /* 0x0000ffffb7b77812 */ /* 0x020fe400078ec0ff */
[----:B------:R-:W-:Y:S02]  /*49f0*/  LOP3.LUT R188, R191, 0xffff, RZ, 0xc0, !PT ;  /* 0x0000ffffbfbc7812 */ /* 0x000fe400078ec0ff */
[----:B------:R0:W5:Y:S02]  /*4a00*/  @!P0 LDG.E.U8 R185, desc[UR12][R160.64] ;  /* 0x0000000ca0b98981 */ /* 0x000164000c1e1100 */
[----:B------:R-:W-:Y:S02]  /*4a10*/  PRMT R188, R183, 0x3340, R188 ;  /* 0x00003340b7bc7816 */ /* 0x000fe400000000bc */
        /* <DEDUP_REMOVED lines=23> */
[----:B------:R-:W-:-:S05]  /*4b90*/  IMAD.X R161, R246, 0x1, R237, P1 ;  /* 0x00000001f6a17824 */ /* 0x000fca00008e06ed */
[----:B------:R0:W3:Y:S01]  /*4ba0*/  @!P0 LDG.E.U8 R186, desc[UR12][R160.64] ;  /* 0x0000000ca0ba8981 */ /* 0x0000e2000c1e1100 */
[----:B------:R-:W-:Y:S02]  /*4bb0*/  PRMT R191, RZ, 0x7610, R191 ;  /* 0x00007610ffbf7816 */ /* 0x000fe400000000bf */
[----:B0-----:R-:W-:-:S05]  /*4bc0*/  IADD3 R160, P1, R2, R240, RZ ;  /* 0x000000f002a07210 */ /* 0x001fca0007f3e0ff */
[----:B------:R-:W-:Y:S01]  /*4bd0*/  IMAD.X R161, R246, 0x1, R239, P1 ;  /* 0x00000001f6a17824 */ /* 0x000fe200008e06ef */
[----:B------:R-:W-:-:S04]  /*4be0*/  LOP3.LUT R195, R195, 0xffff, RZ, 0xc0, !PT ;  /* 0x0000ffffc3c37812 */ /* 0x000fc800078ec0ff */
[----:B------:R0:W3:Y:S01]  /*4bf0*/  @!P0 LDG.E.U8 R191, desc[UR12][R160.64] ;  /* 0x0000000ca0bf8981 */ /* 0x0000e2000c1e1100 */
[----:B------:R-:W-:Y:S02]  /*4c00*/  PRMT R163, R163, 0x3340, R195 ;  /* 0x00003340a3a37816 */ /* 0x000fe400000000c3 */
[----:B------:R-:W-:Y:S02]  /*4c10*/  LOP3.LUT R195, R196, 0xffff, RZ, 0xc0, !PT ;  /* 0x0000ffffc4c37812 */ /* 0x000fe400078ec0ff */
        /* <DEDUP_REMOVED lines=8> */
[----:B0-----:R-:W-:Y:S02]  /*4ca0*/  PRMT R160, R163, 0x5410, R162 ;  /* 0x00005410a3a07816 */ /* 0x001fe400000000a2 */
[----:B------:R-:W-:-:S05]  /*4cb0*/  IADD3 R162, P1, R2, R3, RZ ;  /* 0x0000000302a27210 */ /* 0x000fca0007f3e0ff */
[----:B------:R-:W-:-:S05]  /*4cc0*/  IMAD.X R163, R246, 0x1, R174, P1 ;  /* 0x00000001f6a37824 */ /* 0x000fca00008e06ae */
[----:B------:R0:W3:Y:S01]  /*4cd0*/  @!P0 LDG.E.U8 R198, desc[UR12][R162.64] ;  /* 0x0000000ca2c68981 */ /* 0x0000e2000c1e1100 */
[----:B--2---:R-:W-:-:S04]  /*4ce0*/  LOP3.LUT R199, R199, 0xffff, RZ, 0xc0, !PT ;  /* 0x0000ffffc7c77812 */ /* 0x004fc800078ec0ff */
[----:B------:R-:W-:Y:S02]  /*4cf0*/  PRMT R197, R197, 0x3340, R199 ;  /* 0x00003340c5c57816 */ /* 0x000fe400000000c7 */
[----:B------:R-:W-:Y:S02]  /*4d00*/  LOP3.LUT R199, R244, 0x10, RZ, 0x3c, !PT ;  /* 0x00000010f4c77812 */ /* 0x000fe400078e3cff */
[----:B------:R-:W-:Y:S02]  /*4d10*/  PRMT R161, R188, 0x5410, R189 ;  /* 0x00005410bca17816 */ /* 0x000fe400000000bd */
[----:B0-----:R-:W-:Y:S02]  /*4d20*/  PRMT R162, R187, 0x5410, R190 ;  /* 0x00005410bba27816 */ /* 0x001fe400000000be */
[----:B------:R-:W-:-:S05]  /*4d30*/  PRMT R163, R195, 0x5410, R197 ;  /* 0x00005410c3a37816 */ /* 0x000fca00000000c5 */
[----:B------:R0:W-:Y:S04]  /*4d40*/  STS.128 [R199+UR6], R160 ;  /* 0x000000a0c7007988 */ /* 0x0001e80008000c06 */
[----:B----4-:R0:W-:Y:S04]  /*4d50*/  STS.U8 [R245+UR6+0x1f00], R201 ;  /* 0x001f00c9f5007988 */ /* 0x0101e80008000006 */
[----:B------:R0:W-:Y:S04]  /*4d60*/  STS.U8 [R245+UR6+0x1e00], R192 ;  /* 0x001e00c0f5007988 */ /* 0x0001e80008000006 */
        /* <DEDUP_REMOVED lines=10> */
[----:B-----5:R0:W-:Y:S04]  /*4e10*/  STS.U8 [R245+UR6+0x1300], R185 ;  /* 0x001300b9f5007988 */ /* 0x0201e80008000006 */
[----:B---3--:R0:W-:Y:S04]  /*4e20*/  STS.U8 [R245+UR6+0x1200], R184 ;  /* 0x001200b8f5007988 */ /* 0x0081e80008000006 */
        /* <DEDUP_REMOVED lines=17> */
[----:B------:R0:W-:Y:S01]  /*4f40*/  STS.U8 [R243+UR6+0x1f80], R198 ;  /* 0x001f80c6f3007988 */ /* 0x0001e20008000006 */
[----:B------:R1:W-:Y:S06]  /*4f50*/  MEMBAR.ALL.CTA ;  /* 0x0000000000007992 */ /* 0x0003ec0000008000 */
[----:B-1----:R-:W1:Y:S02]  /*4f60*/  FENCE.VIEW.ASYNC.S ;  /* 0x00000000000073c6 */ /* 0x002e640000000000 */
[----:B-1----:R-:W-:Y:S06]  /*4f70*/  BAR.SYNC.DEFER_BLOCKING 0x0 ;  /* 0x0000000000007b1d */ /* 0x002fec0000010000 */
[----:B------:R-:W-:Y:S01]  /*4f80*/  UMOV UR16, UR4 ;  /* 0x0000000400107c82 */ /* 0x000fe20008000000 */
[----:B------:R-:W-:Y:S01]  /*4f90*/  UMOV UR17, 0xc0000010 ;  /* 0xc000001000117882 */ /* 0x000fe20000000000 */
[----:B------:R-:W-:Y:S01]  /*4fa0*/  UMOV UR10, UR18 ;  /* 0x00000012000a7c82 */ /* 0x000fe20008000000 */
[----:B------:R-:W-:Y:S01]  /*4fb0*/  UMOV UR11, UR19 ;  /* 0x00000013000b7c82 */ /* 0x000fe20008000000 */
[----:B------:R-:W-:-:S06]  /*4fc0*/  WARPGROUP.ARRIVE ;  /* 0x00000000000079c5 */ /* 0x000fcc0000000000 */
[----:B------:R-:W-:-:S12]  /*4fd0*/  QGMMA.64x128x32.F32.E5M2.E5M2 R88, gdesc[UR16], R88 ;  /* 0x01e00000105879f3 */ /* 0x000fd80008703858 */
[----:B------:R-:W-:Y:S01]  /*4fe0*/  QGMMA.64x128x32.F32.E5M2.E5M2 R24, gdesc[UR8], R24, gsb0 ;  /* 0x01e00000081879f3 */ /* 0x000fe20008003818 */
[----:B------:R-:W-:-:S04]  /*4ff0*/  IADD3 R177, P4, R177, UR14, RZ ;  /* 0x0000000eb1b17c10 */ /* 0x000fc8000ff9e0ff */
[----:B------:R-:W-:Y:S02]  /*5000*/  IADD3.X R166, R166, UR15, RZ, P4, !PT ;  /* 0x0000000fa6a67c10 */ /* 0x000fe4000a7fe4ff */
[----:B------:R-:W-:Y:S02]  /*5010*/  IADD3 R165, P4, R165, UR14, RZ ;  /* 0x0000000ea5a57c10 */ /* 0x000fe4000ff9e0ff */
[----:B------:R-:W-:Y:S02]  /*5020*/  IADD3 R3, P0, R3, UR14, RZ ;  /* 0x0000000e03037c10 */ /* 0x000fe4000ff1e0ff */
[----:B------:R-:W-:Y:S02]  /*5030*/  IADD3 R180, P1, R180, UR14, RZ ;  /* 0x0000000eb4b47c10 */ /* 0x000fe4000ff3e0ff */
[----:B------:R-:W-:Y:S02]  /*5040*/  IADD3 R179, P2, R179, UR14, RZ ;  /* 0x0000000eb3b37c10 */ /* 0x000fe4000ff5e0ff */
[----:B------:R-:W-:-:S02]  /*5050*/  IADD3 R178, P3, R178, UR14, RZ ;  /* 0x0000000eb2b27c10 */ /* 0x000fc4000ff7e0ff */
[----:B------:R-:W-:Y:S02]  /*5060*/  IADD3.X R20, R20, UR15, RZ, P4, !PT ;  /* 0x0000000f14147c10 */ /* 0x000fe4000a7fe4ff */
[----:B------:R-:W-:Y:S02]  /*5070*/  IADD3 R19, P4, R19, UR14, RZ ;  /* 0x0000000e13137c10 */ /* 0x000fe4000ff9e0ff */
[----:B------:R-:W-:Y:S02]  /*5080*/  IADD3 R176, P5, R176, UR14, RZ ;  /* 0x0000000eb0b07c10 */ /* 0x000fe4000ffbe0ff */
[----:B------:R-:W-:Y:S02]  /*5090*/  IADD3.X R174, R174, UR15, RZ, P0, !PT ;  /* 0x0000000faeae7c10 */ /* 0x000fe400087fe4ff */
[----:B------:R-:W-:Y:S02]  /*50a0*/  IADD3.X R172, R172, UR15, RZ, P1, !PT ;  /* 0x0000000facac7c10 */ /* 0x000fe40008ffe4ff */
[----:B------:R-:W-:-:S02]  /*50b0*/  IADD3.X R170, R170, UR15, RZ, P2, !PT ;  /* 0x0000000faaaa7c10 */ /* 0x000fc400097fe4ff */
[----:B------:R-:W-:Y:S02]  /*50c0*/  IADD3.X R168, R168, UR15, RZ, P3, !PT ;  /* 0x0000000fa8a87c10 */ /* 0x000fe40009ffe4ff */
[----:B------:R-:W-:Y:S02]  /*50d0*/  IADD3 R175, P6, R175, UR14, RZ ;  /* 0x0000000eafaf7c10 */ /* 0x000fe4000ffde0ff */
[----:B------:R-:W-:Y:S02]  /*50e0*/  IADD3 R173, P0, R173, UR14, RZ ;  /* 0x0000000eadad7c10 */ /* 0x000fe4000ff1e0ff */
[----:B------:R-:W-:Y:S02]  /*50f0*/  IADD3 R171, P1, R171, UR14, RZ ;  /* 0x0000000eabab7c10 */ /* 0x000fe4000ff3e0ff */
[----:B------:R-:W-:Y:S02]  /*5100*/  IADD3 R169, P2, R169, UR14, RZ ;  /* 0x0000000ea9a97c10 */ /* 0x000fe4000ff5e0ff */
[----:B------:R-:W-:Y:S01]  /*5110*/  IADD3 R167, P3, R167, UR14, RZ ;  /* 0x0000000ea7a77c10 */ /* 0x000fe2000ff7e0ff */
[----:B------:R-:W-:Y:S01]  /*5120*/  VIADD R5, R5, 0xffffffff ;  /* 0xffffffff05057836 */ /* 0x000fe20000000000 */
[----:B------:R-:W-:-:S02]  /*5130*/  IADD3.X R10, R10, UR15, RZ, P4, !PT ;  /* 0x0000000f0a0a7c10 */ /* 0x000fc4000a7fe4ff */
[----:B------:R-:W-:Y:S02]  /*5140*/  IADD3.X R164, R164, UR15, RZ, P5, !PT ;  /* 0x0000000fa4a47c10 */ /* 0x000fe4000affe4ff */
[----:B------:R-:W-:Y:S02]  /*5150*/  IADD3 R227, P4, R227, UR14, RZ ;  /* 0x0000000ee3e37c10 */ /* 0x000fe4000ff9e0ff */
[----:B------:R-:W-:Y:S02]  /*5160*/  IADD3 R159, P5, R159, UR14, RZ ;  /* 0x0000000e9f9f7c10 */ /* 0x000fe4000ffbe0ff */
[----:B------:R-:W-:Y:S02]  /*5170*/  IADD3.X R158, R158, UR15, RZ, P6, !PT ;  /* 0x0000000f9e9e7c10 */ /* 0x000fe4000b7fe4ff */
[----:B------:R-:W-:Y:S02]  /*5180*/  IADD3.X R156, R156, UR15, RZ, P0, !PT ;  /* 0x0000000f9c9c7c10 */ /* 0x000fe400087fe4ff */
[----:B------:R-:W-:-:S02]  /*5190*/  IADD3.X R154, R154, UR15, RZ, P1, !PT ;  /* 0x0000000f9a9a7c10 */ /* 0x000fc40008ffe4ff */
[----:B------:R-:W-:Y:S02]  /*51a0*/  IADD3.X R152, R152, UR15, RZ, P2, !PT ;  /* 0x0000000f98987c10 */ /* 0x000fe400097fe4ff */
[----:B------:R-:W-:Y:S02]  /*51b0*/  IADD3.X R22, R22, UR15, RZ, P3, !PT ;  /* 0x0000000f16167c10 */ /* 0x000fe40009ffe4ff */
[----:B------:R-:W-:Y:S02]  /*51c0*/  IADD3 R157, P6, R157, UR14, RZ ;  /* 0x0000000e9d9d7c10 */ /* 0x000fe4000ffde0ff */
[----:B------:R-:W-:Y:S02]  /*51d0*/  IADD3 R155, P0, R155, UR14, RZ ;  /* 0x0000000e9b9b7c10 */ /* 0x000fe4000ff1e0ff */
[----:B------:R-:W-:Y:S02]  /*51e0*/  IADD3 R153, P1, R153, UR14, RZ ;  /* 0x0000000e99997c10 */ /* 0x000fe4000ff3e0ff */
[----:B------:R-:W-:-:S02]  /*51f0*/  IADD3 R23, P2, R23, UR14, RZ ;  /* 0x0000000e17177c10 */ /* 0x000fc4000ff5e0ff */
[----:B------:R-:W-:Y:S02]  /*5200*/  IADD3 R21, P3, R21, UR14, RZ ;  /* 0x0000000e15157c10 */ /* 0x000fe4000ff7e0ff */
[----:B------:R-:W-:Y:S02]  /*5210*/  IADD3.X R225, R225, UR15, RZ, P4, !PT ;  /* 0x0000000fe1e17c10 */ /* 0x000fe4000a7fe4ff */
[----:B------:R-:W-:Y:S02]  /*5220*/  IADD3.X R18, R18, UR15, RZ, P5, !PT ;  /* 0x0000000f12127c10 */ /* 0x000fe4000affe4ff */
[----:B------:R-:W-:Y:S02]  /*5230*/  ISETP.NE.U32.AND P4, PT, R5, RZ, PT ;  /* 0x000000ff0500720c */ /* 0x000fe40003f85070 */
[----:B------:R-:W-:Y:S02]  /*5240*/  IADD3 R17, P5, R17, UR14, RZ ;  /* 0x0000000e11117c10 */ /* 0x000fe4000ffbe0ff */
[----:B------:R-:W-:-:S02]  /*5250*/  IADD3.X R16, R16, UR15, RZ, P6, !PT ;  /* 0x0000000f10107c10 */ /* 0x000fc4000b7fe4ff */
[----:B------:R-:W-:Y:S02]  /*5260*/  IADD3.X R14, R14, UR15, RZ, P0, !PT ;  /* 0x0000000f0e0e7c10 */ /* 0x000fe400087fe4ff */
[----:B------:R-:W-:Y:S02]  /*5270*/  IADD3.X R13, R13, UR15, RZ, P1, !PT ;  /* 0x0000000f0d0d7c10 */ /* 0x000fe40008ffe4ff */
[----:B------:R-:W-:Y:S02]  /*5280*/  IADD3.X R12, R12, UR15, RZ, P2, !PT ;  /* 0x0000000f0c0c7c10 */ /* 0x000fe400097fe4ff */
[----:B------:R-:W-:Y:S02]  /*5290*/  IADD3.X R11, R11, UR15, RZ, P3, !PT ;  /* 0x0000000f0b0b7c10 */ /* 0x000fe40009ffe4ff */
[----:B------:R-:W-:Y:S02]  /*52a0*/  IADD3 R15, P6, R15, UR14, RZ ;  /* 0x0000000e0f0f7c10 */ /* 0x000fe4000ffde0ff */
[----:B------:R-:W-:-:S02]  /*52b0*/  IADD3 R211, P0, R211, UR14, RZ ;  /* 0x0000000ed3d37c10 */ /* 0x000fc4000ff1e0ff */
[----:B------:R-:W-:Y:S02]  /*52c0*/  IADD3 R215, P1, R215, UR14, RZ ;  /* 0x0000000ed7d77c10 */ /* 0x000fe4000ff3e0ff */
[----:B------:R-:W-:Y:S02]  /*52d0*/  IADD3 R219, P2, R219, UR14, RZ ;  /* 0x0000000edbdb7c10 */ /* 0x000fe4000ff5e0ff */
[----:B------:R-:W-:Y:S02]  /*52e0*/  IADD3 R223, P3, R223, UR14, RZ ;  /* 0x0000000edfdf7c10 */ /* 0x000fe4000ff7e0ff */
[----:B------:R-:W-:Y:S02]  /*52f0*/  IADD3.X R9, R9, UR15, RZ, P5, !PT ;  /* 0x0000000f09097c10 */ /* 0x000fe4000affe4ff */
        /* <DEDUP_REMOVED lines=12> */
[----:B------:R-:W-:Y:S02]  /*53c0*/  IADD3 R7, P5, R248, R7, RZ ;  /* 0x00000007f8077210 */ /* 0x000fe40007fbe0ff */
[----:B------:R-:W-:-:S02]  /*53d0*/  IADD3.X R233, R233, UR15, RZ, P6, !PT ;  /* 0x0000000fe9e97c10 */ /* 0x000fc4000b7fe4ff */
[----:B------:R-:W-:Y:S02]  /*53e0*/  IADD3.X R235, R235, UR15, RZ, P0, !PT ;  /* 0x0000000febeb7c10 */ /* 0x000fe400087fe4ff */
[----:B------:R-:W-:Y:S02]  /*53f0*/  IADD3.X R237, R237, UR15, RZ, P1, !PT ;  /* 0x0000000feded7c10 */ /* 0x000fe40008ffe4ff */
[----:B------:R-:W-:Y:S02]  /*5400*/  IADD3.X R239, R239, UR15, RZ, P2, !PT ;  /* 0x0000000fefef7c10 */ /* 0x000fe400097fe4ff */
[----:B------:R-:W-:Y:S01]  /*5410*/  IADD3.X R241, R241, UR15, RZ, P3, !PT ;  /* 0x0000000ff1f17c10 */ /* 0x000fe20009ffe4ff */
[----:B------:R-:W-:Y:S02]  /*5420*/  WARPGROUP.DEPBAR.LE gsb0, 0x0 ;  /* 0x00008000000079c5 */ /* 0x000fe40000010000 */
[----:B------:R-:W-:Y:S01]  /*5430*/  VIADD R0, R0, 0xffffffe0 ;  /* 0xffffffe000007836 */ /* 0x000fe20000000000 */
[----:B------:R-:W-:Y:S01]  /*5440*/  LEA.HI.X.SX32 R6, R248, R6, 0x1, P5 ;  /* 0x00000006f8067211 */ /* 0x000fe200028f0eff */
[----:B0-----:R-:W-:Y:S06]  /*5450*/  @P4 BRA `(.L_x_1) ;  /* 0xffffffdc009c4947 */ /* 0x001fec000383ffff */
.L_x_0:
[----:B------:R-:W0:Y:S01]  /*5460*/  S2R R160, SR_TID.X ;  /* 0x0000000000a07919 */ /* 0x000e220000002100 */
[----:B------:R-:W-:Y:S01]  /*5470*/  F2FP.SATFINITE.E5M2.F32.PACK_AB_MERGE_C R4, R89, R88, RZ ;  /* 0x000000585904723e */ /* 0x000fe200048060ff */
[----:B------:R-:W-:Y:S01]  /*5480*/  ULDC.64 UR4, c[0x0][0x228] ;  /* 0x00008a0000047ab9 */ /* 0x000fe20000000a00 */
[----:B------:R-:W-:Y:S01]  /*5490*/  F2FP.SATFINITE.E5M2.F32.PACK_AB_MERGE_C R5, R91, R90, RZ ;  /* 0x0000005a5b05723e */ /* 0x000fe200048060ff */
[----:B------:R-:W-:Y:S01]  /*54a0*/  ULDC UR8, c[0x0][0x22c] ;  /* 0x00008b0000087ab9 */ /* 0x000fe20000000800 */
[----:B------:R-:W-:Y:S02]  /*54b0*/  F2FP.SATFINITE.E5M2.F32.PACK_AB_MERGE_C R93, R93, R92, RZ ;  /* 0x0000005c5d5d723e */ /* 0x000fe400048060ff */
[----:B------:R-:W-:Y:S02]  /*54c0*/  F2FP.SATFINITE.E5M2.F32.PACK_AB_MERGE_C R94, R95, R94, RZ ;  /* 0x0000005e5f5e723e */ /* 0x000fe400048060ff */
[----:B------:R-:W-:Y:S02]  /*54d0*/  F2FP.SATFINITE.E5M2.F32.PACK_AB_MERGE_C R6, R25, R24, RZ ;  /* 0x000000181906723e */ /* 0x000fe400048060ff */
[----:B------:R-:W-:-:S02]  /*54e0*/  F2FP.SATFINITE.E5M2.F32.PACK_AB_MERGE_C R7, R27, R26, RZ ;  /* 0x0000001a1b07723e */ /* 0x000fc400048060ff */
[----:B------:R-:W-:Y:S02]  /*54f0*/  F2FP.SATFINITE.E5M2.F32.PACK_AB_MERGE_C R29, R29, R28, RZ ;  /* 0x0000001c1d1d723e */ /* 0x000fe400048060ff */
[----:B------:R-:W-:Y:S02]  /*5500*/  F2FP.SATFINITE.E5M2.F32.PACK_AB_MERGE_C R30, R31, R30, RZ ;  /* 0x0000001e1f1e723e */ /* 0x000fe400048060ff */
[----:B------:R-:W-:Y:S02]  /*5510*/  F2FP.SATFINITE.E5M2.F32.PACK_AB_MERGE_C R37, R37, R36, RZ ;  /* 0x000000242525723e */ /* 0x000fe400048060ff */
[----:B------:R-:W-:Y:S02]  /*5520*/  PRMT R4, R4, 0x5410, R93 ;  /* 0x0000541004047816 */ /* 0x000fe4000000005d */
[----:B------:R-:W-:Y:S02]  /*5530*/  PRMT R5, R5, 0x5410, R94 ;  /* 0x0000541005057816 */ /* 0x000fe4000000005e */
[----:B------:R-:W-:-:S02]  /*5540*/  PRMT R6, R6, 0x5410, R29 ;  /* 0x0000541006067816 */ /* 0x000fc4000000001d */
[----:B------:R-:W-:Y:S02]  /*5550*/  PRMT R7, R7, 0x5410, R30 ;  /* 0x0000541007077816 */ /* 0x000fe4000000001e */
[----:B------:R-:W-:Y:S01]  /*5560*/  LEA R245, R245, UR6, 0x4 ;  /* 0x00000006f5f57c11 */ /* 0x000fe2000f8e20ff */
[----:B------:R-:W-:Y:S01]  /*5570*/  BAR.SYNC.DEFER_BLOCKING 0x0 ;  /* 0x0000000000007b1d */ /* 0x000fe20000010000 */
[----:B------:R-:W-:Y:S02]  /*5580*/  F2FP.SATFINITE.E5M2.F32.PACK_AB_MERGE_C R98, R99, R98, RZ ;  /* 0x000000626362723e */ /* 0x000fe400048060ff */
[----:B------:R-:W-:Y:S01]  /*5590*/  F2FP.SATFINITE.E5M2.F32.PACK_AB_MERGE_C R103, R103, R102, RZ ;  /* 0x000000666767723e */ /* 0x000fe200048060ff */
[C---:B0-----:R-:W-:Y:S01]  /*55a0*/  IMAD.SHL.U32 R2, R160.reuse, 0x40, RZ ;  /* 0x00000040a0027824 */ /* 0x041fe200078e00ff */
[----:B------:R-:W-:Y:S01]  /*55b0*/  F2FP.SATFINITE.E5M2.F32.PACK_AB_MERGE_C R96, R97, R96, RZ ;  /* 0x000000606160723e */ /* 0x000fe200048060ff */
[----:B------:R-:W-:Y:S01]  /*55c0*/  IMAD.SHL.U32 R0, R160, 0x10, RZ ;  /* 0x00000010a0007824 */ /* 0x000fe200078e00ff */
[----:B------:R-:W-:-:S02]  /*55d0*/  F2FP.SATFINITE.E5M2.F32.PACK_AB_MERGE_C R101, R101, R100, RZ ;  /* 0x000000646565723e */ /* 0x000fc400048060ff */
[----:B------:R-:W-:Y:S01]  /*55e0*/  LOP3.LUT R3, R2, 0x400, RZ, 0xc0, !PT ;  /* 0x0000040002037812 */ /* 0x000fe200078ec0ff */
[----:B------:R-:W-:Y:S01]  /*55f0*/  IMAD.SHL.U32 R2, R160, 0x8, RZ ;  /* 0x00000008a0027824 */ /* 0x000fe200078e00ff */
[----:B------:R-:W-:Y:S02]  /*5600*/  LOP3.LUT R0, R0, 0xf0, RZ, 0xc0, !PT ;  /* 0x000000f000007812 */ /* 0x000fe400078ec0ff */
[----:B------:R-:W-:Y:S02]  /*5610*/  F2FP.SATFINITE.E5M2.F32.PACK_AB_MERGE_C R32, R33, R32, RZ ;  /* 0x000000202120723e */ /* 0x000fe400048060ff */
[----:B------:R-:W-:Y:S01]  /*5620*/  IADD3 R3, R3, UR6, R0 ;  /* 0x0000000603037c10 */ /* 0x000fe2000fffe000 */
[----:B------:R-:W-:Y:S01]  /*5630*/  VIADD R0, R181, 0x2 ;  /* 0x00000002b5007836 */ /* 0x000fe20000000000 */
[----:B------:R-:W-:Y:S01]  /*5640*/  LOP3.LUT R2, R2, 0x300, RZ, 0xc0, !PT ;  /* 0x0000030002027812 */ /* 0x000fe200078ec0ff */
[----:B------:R-:W-:Y:S01]  /*5650*/  ULDC UR6, c[0x0][0x22c] ;  /* 0x00008b0000067ab9 */ /* 0x000fe20000000800 */
[----:B------:R-:W-:-:S02]  /*5660*/  F2FP.SATFINITE.E5M2.F32.PACK_AB_MERGE_C R34, R35, R34, RZ ;  /* 0x000000222322723e */ /* 0x000fc400048060ff */
[----:B------:R-:W-:Y:S01]  /*5670*/  F2FP.SATFINITE.E5M2.F32.PACK_AB_MERGE_C R39, R39, R38, RZ ;  /* 0x000000262727723e */ /* 0x000fe200048060ff */
[----:B------:R-:W-:Y:S01]  /*5680*/  IMAD.IADD R36, R2, 0x1, R3 ;  /* 0x0000000102247824 */ /* 0x000fe200078e0203 */
[----:B------:R-:W-:Y:S01]  /*5690*/  PRMT R97, R98, 0x5410, R103 ;  /* 0x0000541062617816 */ /* 0x000fe20000000067 */
[----:B------:R-:W-:Y:S01]  /*56a0*/  VIADD R2, R181, 0x1 ;  /* 0x00000001b5027836 */ /* 0x000fe20000000000 */
[----:B------:R-:W-:Y:S02]  /*56b0*/  PRMT R96, R96, 0x5410, R101 ;  /* 0x0000541060607816 */ /* 0x000fe40000000065 */
[----:B------:R-:W-:Y:S01]  /*56c0*/  STSM.16.M88.4 [R36], R4 ;  /* 0x0000000424007844 */ /* 0x000fe20000000200 */
[----:B------:R-:W-:Y:S02]  /*56d0*/  PRMT R98, R32, 0x5410, R37 ;  /* 0x0000541020627816 */ /* 0x000fe40000000025 */
[----:B------:R-:W-:Y:S01]  /*56e0*/  PRMT R99, R34, 0x5410, R39 ;  /* 0x0000541022637816 */ /* 0x000fe20000000027 */
[----:B------:R-:W-:Y:S01]  /*56f0*/  BAR.SYNC.DEFER_BLOCKING 0x0 ;  /* 0x0000000000007b1d */ /* 0x000fe20000010000 */
[----:B------:R-:W-:-:S02]  /*5700*/  F2FP.SATFINITE.E5M2.F32.PACK_AB_MERGE_C R106, R107, R106, RZ ;  /* 0x0000006a6b6a723e */ /* 0x000fc400048060ff */
[----:B------:R-:W-:Y:S02]  /*5710*/  F2FP.SATFINITE.E5M2.F32.PACK_AB_MERGE_C R111, R111, R110, RZ ;  /* 0x0000006e6f6f723e */ /* 0x000fe400048060ff */
[----:B------:R-:W-:Y:S02]  /*5720*/  F2FP.SATFINITE.E5M2.F32.PACK_AB_MERGE_C R104, R105, R104, RZ ;  /* 0x000000686968723e */ /* 0x000fe400048060ff */
[----:B------:R-:W-:Y:S02]  /*5730*/  F2FP.SATFINITE.E5M2.F32.PACK_AB_MERGE_C R109, R109, R108, RZ ;  /* 0x0000006c6d6d723e */ /* 0x000fe400048060ff */
[----:B------:R-:W-:Y:S02]  /*5740*/  F2FP.SATFINITE.E5M2.F32.PACK_AB_MERGE_C R40, R41, R40, RZ ;  /* 0x000000282928723e */ /* 0x000fe400048060ff */
[----:B------:R-:W-:Y:S02]  /*5750*/  F2FP.SATFINITE.E5M2.F32.PACK_AB_MERGE_C R42, R43, R42, RZ ;  /* 0x0000002a2b2a723e */ /* 0x000fe400048060ff */
[----:B------:R-:W-:-:S02]  /*5760*/  F2FP.SATFINITE.E5M2.F32.PACK_AB_MERGE_C R45, R45, R44, RZ ;  /* 0x0000002c2d2d723e */ /* 0x000fc400048060ff */
[----:B------:R-:W-:Y:S02]  /*5770*/  F2FP.SATFINITE.E5M2.F32.PACK_AB_MERGE_C R47, R47, R46, RZ ;  /* 0x0000002e2f2f723e */ /* 0x000fe400048060ff */
[----:B------:R-:W-:Y:S02]  /*5780*/  PRMT R105, R106, 0x5410, R111 ;  /* 0x000054106a697816 */ /* 0x000fe4000000006f */
[----:B------:R-:W-:Y:S02]  /*5790*/  PRMT R104, R104, 0x5410, R109 ;  /* 0x0000541068687816 */ /* 0x000fe4000000006d */
[----:B------:R-:W-:Y:S02]  /*57a0*/  PRMT R106, R40, 0x5410, R45 ;  /* 0x00005410286a7816 */ /* 0x000fe4000000002d */
[----:B------:R-:W-:Y:S01]  /*57b0*/  PRMT R107, R42, 0x5410, R47 ;  /* 0x000054102a6b7816 */ /* 0x000fe2000000002f */
[----:B------:R-:W0:Y:S01]  /*57c0*/  LDS.128 R28, [R245] ;  /* 0x00000000f51c7984 */ /* 0x000e220000000c00 */
[----:B------:R-:W-:-:S02]  /*57d0*/  F2FP.SATFINITE.E5M2.F32.PACK_AB_MERGE_C R114, R115, R114, RZ ;  /* 0x000000727372723e */ /* 0x000fc400048060ff */
[----:B------:R-:W-:Y:S01]  /*57e0*/  F2FP.SATFINITE.E5M2.F32.PACK_AB_MERGE_C R119, R119, R118, RZ ;  /* 0x000000767777723e */ /* 0x000fe200048060ff */
[----:B------:R-:W-:Y:S01]  /*57f0*/  BAR.SYNC.DEFER_BLOCKING 0x0 ;  /* 0x0000000000007b1d */ /* 0x000fe20000010000 */
        /* <DEDUP_REMOVED lines=9> */
[----:B------:R-:W-:Y:S02]  /*5890*/  PRMT R115, R50, 0x5410, R55 ;  /* 0x0000541032737816 */ /* 0x000fe40000000037 */
[----:B------:R-:W-:-:S02]  /*58a0*/  F2FP.SATFINITE.E5M2.F32.PACK_AB_MERGE_C R122, R123, R122, RZ ;  /* 0x0000007a7b7a723e */ /* 0x000fc400048060ff */
[----:B------:R-:W-:Y:S01]  /*58b0*/  F2FP.SATFINITE.E5M2.F32.PACK_AB_MERGE_C R127, R127, R126, RZ ;  /* 0x0000007e7f7f723e */ /* 0x000fe200048060ff */
[----:B------:R-:W-:Y:S01]  /*58c0*/  STSM.16.M88.4 [R36], R96 ;  /* 0x0000006024007844 */ /* 0x000fe20000000200 */
[----:B------:R-:W-:Y:S02]  /*58d0*/  F2FP.SATFINITE.E5M2.F32.PACK_AB_MERGE_C R120, R121, R120, RZ ;  /* 0x000000787978723e */ /* 0x000fe400048060ff */
[----:B------:R-:W-:Y:S01]  /*58e0*/  F2FP.SATFINITE.E5M2.F32.PACK_AB_MERGE_C R125, R125, R124, RZ ;  /* 0x0000007c7d7d723e */ /* 0x000fe200048060ff */
[----:B------:R-:W-:Y:S01]  /*58f0*/  BAR.SYNC.DEFER_BLOCKING 0x0 ;  /* 0x0000000000007b1d */ /* 0x000fe20000010000 */
        /* <DEDUP_REMOVED lines=9> */
[----:B------:R-:W-:Y:S02]  /*5990*/  F2FP.SATFINITE.E5M2.F32.PACK_AB_MERGE_C R135, R135, R134, RZ ;  /* 0x000000868787723e */ /* 0x000fe400048060ff */
[----:B------:R-:W-:Y:S02]  /*59a0*/  F2FP.SATFINITE.E5M2.F32.PACK_AB_MERGE_C R128, R129, R128, RZ ;  /* 0x000000808180723e */ /* 0x000fe400048060ff */
[----:B------:R-:W-:Y:S01]  /*59b0*/  F2FP.SATFINITE.E5M2.F32.PACK_AB_MERGE_C R133, R133, R132, RZ ;  /* 0x000000848585723e */ /* 0x000fe200048060ff */
[----:B------:R-:W1:Y:S01]  /*59c0*/  LDS.128 R24, [R245] ;  /* 0x00000000f5187984 */ /* 0x000e620000000c00 */
[----:B------:R-:W-:Y:S02]  /*59d0*/  F2FP.SATFINITE.E5M2.F32.PACK_AB_MERGE_C R64, R65, R64, RZ ;  /* 0x000000404140723e */ /* 0x000fe400048060ff */
[----:B------:R-:W-:Y:S01]  /*59e0*/  F2FP.SATFINITE.E5M2.F32.PACK_AB_MERGE_C R66, R67, R66, RZ ;  /* 0x000000424342723e */ /* 0x000fe200048060ff */
[----:B------:R-:W-:Y:S01]  /*59f0*/  BAR.SYNC.DEFER_BLOCKING 0x0 ;  /* 0x0000000000007b1d */ /* 0x000fe20000010000 */
        /* <DEDUP_REMOVED lines=9> */
[----:B------:R-:W-:Y:S02]  /*5a90*/  F2FP.SATFINITE.E5M2.F32.PACK_AB_MERGE_C R141, R141, R140, RZ ;  /* 0x0000008c8d8d723e */ /* 0x000fe400048060ff */
[----:B------:R-:W-:Y:S02]  /*5aa0*/  F2FP.SATFINITE.E5M2.F32.PACK_AB_MERGE_C R72, R73, R72, RZ ;  /* 0x000000484948723e */ /* 0x000fe400048060ff */
[----:B------:R-:W-:Y:S01]  /*5ab0*/  F2FP.SATFINITE.E5M2.F32.PACK_AB_MERGE_C R74, R75, R74, RZ ;  /* 0x0000004a4b4a723e */ /* 0x000fe200048060ff */
[----:B------:R-:W-:Y:S01]  /*5ac0*/  STSM.16.M88.4 [R36], R104 ;  /* 0x0000006824007844 */ /* 0x000fe20000000200 */
[----:B------:R-:W-:-:S02]  /*5ad0*/  F2FP.SATFINITE.E5M2.F32.PACK_AB_MERGE_C R77, R77, R76, RZ ;  /* 0x0000004c4d4d723e */ /* 0x000fc400048060ff */
[----:B------:R-:W-:Y:S01]  /*5ae0*/  F2FP.SATFINITE.E5M2.F32.PACK_AB_MERGE_C R79, R79, R78, RZ ;  /* 0x0000004e4f4f723e */ /* 0x000fe200048060ff */
[----:B------:R-:W-:Y:S01]  /*5af0*/  BAR.SYNC.DEFER_BLOCKING 0x0 ;  /* 0x0000000000007b1d */ /* 0x000fe20000010000 */
[----:B------:R-:W-:Y:S02]  /*5b00*/  PRMT R137, R138, 0x5410, R143 ;  /* 0x000054108a897816 */ /* 0x000fe4000000008f */
[----:B------:R-:W-:Y:S02]  /*5b10*/  PRMT R136, R136, 0x5410, R141 ;  /* 0x0000541088887816 */ /* 0x000fe4000000008d */
[----:B------:R-:W-:Y:S02]  /*5b20*/  PRMT R138, R72, 0x5410, R77 ;  /* 0x00005410488a7816 */ /* 0x000fe4000000004d */
[----:B------:R-:W-:Y:S02]  /*5b30*/  PRMT R139, R74, 0x5410, R79 ;  /* 0x000054104a8b7816 */ /* 0x000fe4000000004f */
[----:B------:R-:W-:Y:S01]  /*5b40*/  ISETP.GE.AND P0, PT, R247, UR4, PT ;  /* 0x00000004f7007c0c */ /* 0x000fe2000bf06270 */
[----:B------:R-:W-:Y:S01]  /*5b50*/  ULDC UR4, c[0x0][0x22c] ;  /* 0x00008b0000047ab9 */ /* 0x000fe20000000800 */
[----:B------:R-:W-:-:S02]  /*5b60*/  F2FP.SATFINITE.E5M2.F32.PACK_AB_MERGE_C R146, R147, R146, RZ ;  /* 0x000000929392723e */ /* 0x000fc400048060ff */
[----:B------:R-:W-:Y:S01]  /*5b70*/  ISETP.LT.AND P2, PT, R2, UR4, !P0 ;  /* 0x0000000402007c0c */ /* 0x000fe2000c741270 */
[----:B------:R-:W-:Y:S01]  /*5b80*/  VIADD R2, R181, 0x3 ;  /* 0x00000003b5027836 */ /* 0x000fe20000000000 */
[----:B------:R-:W-:Y:S01]  /*5b90*/  F2FP.SATFINITE.E5M2.F32.PACK_AB_MERGE_C R151, R151, R150, RZ ;  /* 0x000000969797723e */ /* 0x000fe200048060ff */
[----:B------:R-:W-:Y:S01]  /*5ba0*/  ULDC UR4, c[0x0][0x22c] ;  /* 0x00008b0000047ab9 */ /* 0x000fe20000000800 */
[----:B------:R-:W-:Y:S02]  /*5bb0*/  F2FP.SATFINITE.E5M2.F32.PACK_AB_MERGE_C R144, R145, R144, RZ ;  /* 0x000000909190723e */ /* 0x000fe400048060ff */
[----:B------:R-:W-:Y:S02]  /*5bc0*/  F2FP.SATFINITE.E5M2.F32.PACK_AB_MERGE_C R149, R149, R148, RZ ;  /* 0x000000949595723e */ /* 0x000fe400048060ff */
[----:B------:R-:W-:Y:S02]  /*5bd0*/  F2FP.SATFINITE.E5M2.F32.PACK_AB_MERGE_C R80, R81, R80, RZ ;  /* 0x000000505150723e */ /* 0x000fe400048060ff */
[----:B------:R-:W-:Y:S01]  /*5be0*/  F2FP.SATFINITE.E5M2.F32.PACK_AB_MERGE_C R82, R83, R82, RZ ;  /* 0x000000525352723e */ /* 0x000fe200048060ff */
[----:B------:R-:W2:Y:S01]  /*5bf0*/  LDS.128 R20, [R245] ;  /* 0x00000000f5147984 */ /* 0x000ea20000000c00 */
[----:B------:R-:W-:-:S02]  /*5c00*/  F2FP.SATFINITE.E5M2.F32.PACK_AB_MERGE_C R85, R85, R84, RZ ;  /* 0x000000545555723e */ /* 0x000fc400048060ff */
[----:B------:R-:W-:Y:S01]  /*5c10*/  F2FP.SATFINITE.E5M2.F32.PACK_AB_MERGE_C R87, R87, R86, RZ ;  /* 0x000000565757723e */ /* 0x000fe200048060ff */
[----:B------:R-:W-:Y:S01]  /*5c20*/  BAR.SYNC.DEFER_BLOCKING 0x0 ;  /* 0x0000000000007b1d */ /* 0x000fe20000010000 */
[----:B------:R-:W-:Y:S01]  /*5c30*/  ISETP.LT.AND P1, PT, R0, UR8, !P0 ;  /* 0x0000000800007c0c */ /* 0x000fe2000c721270 */
[----:B------:R-:W-:Y:S01]  /*5c40*/  VIADD R0, R181, 0x4 ;  /* 0x00000004b5007836 */ /* 0x000fe20000000000 */
[----:B------:R-:W-:Y:S02]  /*5c50*/  ISETP.LT.AND P4, PT, R2, UR4, !P0 ;  /* 0x0000000402007c0c */ /* 0x000fe4000c781270 */
[----:B------:R-:W-:Y:S01]  /*5c60*/  PRMT R145, R146, 0x5410, R151 ;  /* 0x0000541092917816 */ /* 0x000fe20000000097 */
[----:B------:R-:W-:Y:S01]  /*5c70*/  ULDC UR4, c[0x0][0x244] ;  /* 0x0000910000047ab9 */ /* 0x000fe20000000800 */
[----:B------:R-:W-:Y:S01]  /*5c80*/  PRMT R144, R144, 0x5410, R149 ;  /* 0x0000541090907816 */ /* 0x000fe20000000095 */
[----:B------:R-:W-:Y:S01]  /*5c90*/  ULDC UR8, c[0x0][0x22c] ;  /* 0x00008b0000087ab9 */ /* 0x000fe20000000800 */
[----:B------:R-:W-:Y:S01]  /*5ca0*/  PRMT R146, R80, 0x5410, R85 ;  /* 0x0000541050927816 */ /* 0x000fe20000000055 */
[----:B------:R-:W-:Y:S01]  /*5cb0*/  IMAD R2, R247, UR4, RZ ;  /* 0x00000004f7027c24 */ /* 0x000fe2000f8e02ff */
[----:B------:R-:W-:Y:S01]  /*5cc0*/  PRMT R147, R82, 0x5410, R87 ;  /* 0x0000541052937816 */ /* 0x000fe20000000057 */
[----:B------:R-:W-:Y:S01]  /*5cd0*/  ULDC UR4, c[0x0][0x248] ;  /* 0x0000920000047ab9 */ /* 0x000fe20000000800 */
[----:B------:R-:W-:Y:S01]  /*5ce0*/  ISETP.LT.AND P5, PT, R0, UR8, !P0 ;  /* 0x0000000800007c0c */ /* 0x000fe2000c7a1270 */
[----:B------:R-:W-:Y:S01]  /*5cf0*/  ULDC.64 UR8, c[0x0][0x220] ;  /* 0x0000880000087ab9 */ /* 0x000fe20000000a00 */
[----:B------:R-:W-:Y:S01]  /*5d00*/  IMAD R3, R181, UR4, RZ ;  /* 0x00000004b5037c24 */ /* 0x000fe2000f8e02ff */
[----:B------:R-:W-:-:S02]  /*5d10*/  IADD3 R0, P6, R2, UR8, RZ ;  /* 0x0000000802007c10 */ /* 0x000fc4000ffde0ff */
[----:B------:R-:W-:Y:S01]  /*5d20*/  ISETP.LT.AND P3, PT, R181, UR5, !P0 ;  /* 0x00000005b5007c0c */ /* 0x000fe2000c761270 */
[C---:B------:R-:W-:Y:S01]  /*5d30*/  VIADD R35, R3.reuse, UR4 ;  /* 0x0000000403237c36 */ /* 0x040fe20008000000 */
[----:B------:R-:W-:Y:S01]  /*5d40*/  LEA.HI.X.SX32 R2, R2, UR9, 0x1, P6 ;  /* 0x0000000902027c11 */ /* 0x000fe2000b0f0eff */
[----:B------:R-:W-:Y:S01]  /*5d50*/  ULDC UR5, c[0x0][0x22c] ;  /* 0x00008b0000057ab9 */ /* 0x000fe20000000800 */
[----:B------:R-:W-:Y:S01]  /*5d60*/  IADD3 R32, P6, R3, R0, RZ ;  /* 0x0000000003207210 */ /* 0x000fe20007fde0ff */
[----:B------:R-:W-:Y:S01]  /*5d70*/  VIADD R39, R35, UR4 ;  /* 0x0000000423277c36 */ /* 0x000fe20008000000 */
[----:B------:R-:W-:Y:S01]  /*5d80*/  STSM.16.M88.4 [R36], R112 ;  /* 0x0000007024007844 */ /* 0x000fe20000000200 */
[C---:B0-----:R-:W-:Y:S02]  /*5d90*/  PRMT R41, R28.reuse, 0x7770, RZ ;  /* 0x000077701c297816 */ /* 0x041fe400000000ff */
[----:B------:R-:W-:Y:S01]  /*5da0*/  LEA.HI.X.SX32 R33, R3, R2, 0x1, P6 ;  /* 0x0000000203217211 */ /* 0x000fe200030f0eff */
[----:B------:R-:W-:Y:S01]  /*5db0*/  BAR.SYNC.DEFER_BLOCKING 0x0 ;  /* 0x0000000000007b1d */ /* 0x000fe20000010000 */
[----:B------:R-:W-:Y:S01]  /*5dc0*/  IADD3 R34, P6, R35, R0, RZ ;  /* 0x0000000023227210 */ /* 0x000fe20007fde0ff */
[----:B------:R-:W-:Y:S01]  /*5dd0*/  VIADD R3, R181, 0x5 ;  /* 0x00000005b5037836 */ /* 0x000fe20000000000 */
[----:B------:R-:W-:-:S02]  /*5de0*/  PRMT R45, R28, 0x7771, RZ ;  /* 0x000077711c2d7816 */ /* 0x000fc400000000ff */
[----:B------:R-:W-:Y:S02]  /*5df0*/  LEA.HI.X.SX32 R35, R35, R2, 0x1, P6 ;  /* 0x0000000223237211 */ /* 0x000fe400030f0eff */
[----:B------:R-:W-:Y:S01]  /*5e00*/  PRMT R43, R29, 0x7770, RZ ;  /* 0x000077701d2b7816 */ /* 0x000fe200000000ff */
[----:B------:R-:W0:Y:S01]  /*5e10*/  LDS.128 R12, [R245] ;  /* 0x00000000f50c7984 */ /* 0x000e220000000c00 */
[----:B------:R-:W-:Y:S06]  /*5e20*/  BAR.SYNC.DEFER_BLOCKING 0x0 ;  /* 0x0000000000007b1d */ /* 0x000fec0000010000 */
[----:B------:R-:W-:Y:S02]  /*5e30*/  STSM.16.M88.4 [R36], R120 ;  /* 0x0000007824007844 */ /* 0x000fe40000000200 */
[----:B------:R-:W-:Y:S06]  /*5e40*/  BAR.SYNC.DEFER_BLOCKING 0x0 ;  /* 0x0000000000007b1d */ /* 0x000fec0000010000 */
[----:B------:R-:W3:Y:S02]  /*5e50*/  LDS.128 R8, [R245] ;  /* 0x00000000f5087984 */ /* 0x000ee40000000c00 */
[----:B------:R-:W-:Y:S06]  /*5e60*/  BAR.SYNC.DEFER_BLOCKING 0x0 ;  /* 0x0000000000007b1d */ /* 0x000fec0000010000 */
[----:B------:R-:W-:Y:S02]  /*5e70*/  STSM.16.M88.4 [R36], R128 ;  /* 0x0000008024007844 */ /* 0x000fe40000000200 */
[----:B------:R-:W-:Y:S06]  /*5e80*/  BAR.SYNC.DEFER_BLOCKING 0x0 ;  /* 0x0000000000007b1d */ /* 0x000fec0000010000 */
[----:B------:R-:W4:Y:S02]  /*5e90*/  LDS.128 R16, [R245] ;  /* 0x00000000f5107984 */ /* 0x000f240000000c00 */
[----:B------:R-:W-:Y:S06]  /*5ea0*/  BAR.SYNC.DEFER_BLOCKING 0x0 ;  /* 0x0000000000007b1d */ /* 0x000fec0000010000 */
[----:B------:R-:W-:Y:S02]  /*5eb0*/  STSM.16.M88.4 [R36], R136 ;  /* 0x0000008824007844 */ /* 0x000fe40000000200 */
[----:B------:R-:W-:Y:S06]  /*5ec0*/  BAR.SYNC.DEFER_BLOCKING 0x0 ;  /* 0x0000000000007b1d */ /* 0x000fec0000010000 */
[----:B------:R-:W5:Y:S02]  /*5ed0*/  LDS.128 R4, [R245] ;  /* 0x00000000f5047984 */ /* 0x000f640000000c00 */
[----:B------:R-:W-:Y:S06]  /*5ee0*/  BAR.SYNC.DEFER_BLOCKING 0x0 ;  /* 0x0000000000007b1d */ /* 0x000fec0000010000 */
[----:B------:R1:W-:Y:S02]  /*5ef0*/  STSM.16.M88.4 [R36], R144 ;  /* 0x0000009024007844 */ /* 0x0003e40000000200 */
[----:B------:R-:W-:Y:S01]  /*5f00*/  BAR.SYNC.DEFER_BLOCKING 0x0 ;  /* 0x0000000000007b1d */ /* 0x000fe20000010000 */
[----:B-1----:R-:W-:-:S04]  /*5f10*/  IADD3 R36, P6, R39, R0, RZ ;  /* 0x0000000027247210 */ /* 0x002fc80007fde0ff */
[C---:B------:R-:W-:Y:S01]  /*5f20*/  LEA.HI.X.SX32 R37, R39.reuse, R2, 0x1, P6 ;  /* 0x0000000227257211 */ /* 0x040fe200030f0eff */
[----:B------:R-:W-:Y:S01]  /*5f30*/  VIADD R39, R39, UR4 ;  /* 0x0000000427277c36 */ /* 0x000fe20008000000 */
[----:B------:R1:W-:Y:S01]  /*5f40*/  @P3 STG.E.U8 desc[UR12][R32.64], R41 ;  /* 0x0000002920003986 */ /* 0x0003e2000c10110c */
[----:B------:R-:W-:Y:S01]  /*5f50*/  ISETP.LT.AND P3, PT, R3, UR5, !P0 ;  /* 0x0000000503007c0c */ /* 0x000fe2000c761270 */
[----:B------:R-:W-:Y:S01]  /*5f60*/  VIADD R3, R181, 0x6 ;  /* 0x00000006b5037836 */ /* 0x000fe20000000000 */
[----:B------:R-:W-:Y:S01]  /*5f70*/  ULDC UR5, c[0x0][0x22c] ;  /* 0x00008b0000057ab9 */ /* 0x000fe20000000800 */
[----:B------:R2:W-:Y:S03]  /*5f80*/  @P2 STG.E.U8 desc[UR12][R34.64], R45 ;  /* 0x0000002d22002986 */ /* 0x0005e6000c10110c */
[----:B------:R-:W-:Y:S01]  /*5f90*/  ISETP.LT.AND P2, PT, R3, UR5, !P0 ;  /* 0x0000000503007c0c */ /* 0x000fe2000c741270 */
[----:B------:R0:W-:Y:S01]  /*5fa0*/  @P1 STG.E.U8 desc[UR12][R36.64], R43 ;  /* 0x0000002b24001986 */ /* 0x0001e2000c10110c */
[----:B------:R-:W-:Y:S01]  /*5fb0*/  VIADD R3, R181, 0x7 ;  /* 0x00000007b5037836 */ /* 0x000fe20000000000 */
[----:B------:R-:W-:Y:S01]  /*5fc0*/  ULDC UR5, c[0x0][0x22c] ;  /* 0x00008b0000057ab9 */ /* 0x000fe20000000800 */
[C---:B-1----:R-:W-:Y:S01]  /*5fd0*/  IADD3 R32, P6, R39.reuse, R0, RZ ;  /* 0x0000000027207210 */ /* 0x042fe20007fde0ff */
[----:B------:R-:W-:-:S02]  /*5fe0*/  VIADD R41, R39, UR4 ;  /* 0x0000000427297c36 */ /* 0x000fc40008000000 */
[----:B------:R-:W-:Y:S01]  /*5ff0*/  ISETP.LT.AND P1, PT, R3, UR5, !P0 ;  /* 0x0000000503007c0c */ /* 0x000fe2000c721270 */
[----:B------:R-:W-:Y:S01]  /*6000*/  VIADD R3, R181, 0x8 ;  /* 0x00000008b5037836 */ /* 0x000fe20000000000 */
[----:B------:R-:W-:Y:S01]  /*6010*/  LEA.HI.X.SX32 R33, R39, R2, 0x1, P6 ;  /* 0x0000000227217211 */ /* 0x000fe200030f0eff */
[----:B------:R-:W-:Y:S01]  /*6020*/  ULDC UR5, c[0x0][0x22c] ;  /* 0x00008b0000057ab9 */ /* 0x000fe20000000800 */
[----:B--2---:R-:W-:Y:S01]  /*6030*/  IADD3 R34, P6, R41, R0, RZ ;  /* 0x0000000029227210 */ /* 0x004fe20007fde0ff */
[----:B------:R-:W1:Y:S01]  /*6040*/  LDS.128 R244, [R245] ;  /* 0x00000000f5f47984 */ /* 0x000e620000000c00 */
[----:B------:R-:W-:Y:S02]  /*6050*/  PRMT R45, R29, 0x7771, RZ ;  /* 0x000077711d2d7816 */ /* 0x000fe400000000ff */
[C---:B------:R-:W-:Y:S01]  /*6060*/  LEA.HI.X.SX32 R35, R41.reuse, R2, 0x1, P6 ;  /* 0x0000000229237211 */ /* 0x040fe200030f0eff */
[----:B------:R-:W-:Y:S01]  /*6070*/  VIADD R41, R41, UR4 ;  /* 0x0000000429297c36 */ /* 0x000fe20008000000 */
[----:B0-----:R-:W-:Y:S01]  /*6080*/  PRMT R43, R30, 0x7770, RZ ;  /* 0x000077701e2b7816 */ /* 0x001fe200000000ff */
[----:B------:R0:W-:Y:S01]  /*6090*/  @P4 STG.E.U8 desc[UR12][R32.64], R45 ;  /* 0x0000002d20004986 */ /* 0x0001e2000c10110c */
[----:B------:R-:W-:Y:S01]  /*60a0*/  ISETP.LT.AND P4, PT, R3, UR5, !P0 ;  /* 0x0000000503007c0c */ /* 0x000fe2000c781270 */
[C---:B------:R-:W-:Y:S01]  /*60b0*/  VIADD R39, R41.reuse, UR4 ;  /* 0x0000000429277c36 */ /* 0x040fe20008000000 */
[----:B------:R-:W-:Y:S01]  /*60c0*/  IADD3 R36, P6, R41, R0, RZ ;  /* 0x0000000029247210 */ /* 0x000fe20007fde0ff */
[----:B------:R2:W-:Y:S01]  /*60d0*/  @P5 STG.E.U8 desc[UR12][R34.64], R43 ;  /* 0x0000002b22005986 */ /* 0x0005e2000c10110c */
[----:B------:R-:W-:Y:S01]  /*60e0*/  VIADD R3, R181, 0x9 ;  /* 0x00000009b5037836 */ /* 0x000fe20000000000 */
[----:B------:R-:W-:Y:S01]  /*60f0*/  ULDC UR5, c[0x0][0x22c] ;  /* 0x00008b0000057ab9 */ /* 0x000fe20000000800 */
[----:B------:R-:W-:-:S03]  /*6100*/  LEA.HI.X.SX32 R37, R41, R2, 0x1, P6 ;  /* 0x0000000229257211 */ /* 0x000fc600030f0eff */
[----:B------:R-:W-:Y:S01]  /*6110*/  ISETP.LT.AND P5, PT, R3, UR5, !P0 ;  /* 0x0000000503007c0c */ /* 0x000fe2000c7a1270 */
[----:B------:R-:W-:Y:S01]  /*6120*/  VIADD R3, R181, 0xa ;  /* 0x0000000ab5037836 */ /* 0x000fe20000000000 */
[C---:B0-----:R-:W-:Y:S01]  /*6130*/  IADD3 R32, P6, R39.reuse, R0, RZ ;  /* 0x0000000027207210 */ /* 0x041fe20007fde0ff */
[----:B------:R-:W-:Y:S01]  /*6140*/  ULDC UR5, c[0x0][0x22c] ;  /* 0x00008b0000057ab9 */ /* 0x000fe20000000800 */
[----:B------:R-:W-:Y:S02]  /*6150*/  PRMT R45, R30, 0x7771, RZ ;  /* 0x000077711e2d7816 */ /* 0x000fe400000000ff */
[C---:B------:R-:W-:Y:S01]  /*6160*/  LEA.HI.X.SX32 R33, R39.reuse, R2, 0x1, P6 ;  /* 0x0000000227217211 */ /* 0x040fe200030f0eff */
[----:B------:R-:W-:Y:S01]  /*6170*/  VIADD R39, R39, UR4 ;  /* 0x0000000427277c36 */ /* 0x000fe20008000000 */
[----:B--2---:R-:W-:Y:S01]  /*6180*/  PRMT R43, R31, 0x7770, RZ ;  /* 0x000077701f2b7816 */ /* 0x004fe200000000ff */
        /* <DEDUP_REMOVED lines=10> */
[----:B0-----:R-:W-:Y:S01]  /*6230*/  IADD3 R36, P6, R41, R0, RZ ;  /* 0x0000000029247210 */ /* 0x001fe20007fde0ff */
        /* <DEDUP_REMOVED lines=28> */
[----:B------:R-:W-:-:S02]  /*6400*/  LEA.HI.X.SX32 R37, R39, R2, 0x1, P6 ;  /* 0x0000000227257211 */ /* 0x000fc400030f0eff */
[----:B------:R-:W-:Y:S02]  /*6410*/  IADD3 R28, P6, R41, R0, RZ ;  /* 0x00000000291c7210 */ /* 0x000fe40007fde0ff */
[----:B------:R-:W-:Y:S01]  /*6420*/  ISETP.LT.AND P3, PT, R3, UR5, !P0 ;  /* 0x0000000503007c0c */ /* 0x000fe2000c761270 */
[----:B------:R-:W-:Y:S01]  /*6430*/  VIADD R3, R181, 0x10 ;  /* 0x00000010b5037836 */ /* 0x000fe20000000000 */
[----:B0-----:R-:W-:Y:S01]  /*6440*/  PRMT R45, R29, 0x7773, RZ ;  /* 0x000077731d2d7816 */ /* 0x001fe200000000ff */
[----:B------:R-:W-:Y:S01]  /*6450*/  ULDC UR5, c[0x0][0x22c] ;  /* 0x00008b0000057ab9 */ /* 0x000fe20000000800 */
        /* <DEDUP_REMOVED lines=12> */
[----:B------:R-:W-:Y:S02]  /*6520*/  PRMT R41, R31, 0x7773, RZ ;  /* 0x000077731f297816 */ /* 0x000fe400000000ff */
[C---:B------:R-:W-:Y:S01]  /*6530*/  LEA.HI.X.SX32 R35, R39.reuse, R2, 0x1, P6 ;  /* 0x0000000227237211 */ /* 0x040fe200030f0eff */
[----:B------:R-:W-:Y:S01]  /*6540*/  VIADD R39, R39, UR4 ;  /* 0x0000000427277c36 */ /* 0x000fe20008000000 */
[----:B0-----:R-:W-:Y:S02]  /*6550*/  PRMT R45, R30, 0x7773, RZ ;  /* 0x000077731e2d7816 */ /* 0x001fe400000000ff */
[----:B--2---:R-:W-:Y:S01]  /*6560*/  PRMT R43, R31, 0x7772, RZ ;  /* 0x000077721f2b7816 */ /* 0x004fe200000000ff */
[C---:B------:R-:W-:Y:S01]  /*6570*/  VIADD R37, R39.reuse, UR4 ;  /* 0x0000000427257c36 */ /* 0x040fe20008000000 */
[----:B------:R-:W-:Y:S01]  /*6580*/  IADD3 R28, P6, R39, R0, RZ ;  /* 0x00000000271c7210 */ /* 0x000fe20007fde0ff */
[----:B------:R0:W-:Y:S01]  /*6590*/  @P4 STG.E.U8 desc[UR12][R32.64], R45 ;  /* 0x0000002d20004986 */ /* 0x0001e2000c10110c */
[----:B------:R-:W-:Y:S01]  /*65a0*/  ISETP.LT.AND P1, PT, R3, UR5, !P0 ;  /* 0x0000000503007c0c */ /* 0x000fe2000c721270 */
[----:B------:R-:W-:Y:S01]  /*65b0*/  VIADD R3, R181, 0x12 ;  /* 0x00000012b5037836 */ /* 0x000fe20000000000 */
[----:B------:R-:W-:Y:S01]  /*65c0*/  LEA.HI.X.SX32 R29, R39, R2, 0x1, P6 ;  /* 0x00000002271d7211 */ /* 0x000fe200030f0eff */
[----:B------:R2:W-:Y:S01]  /*65d0*/  @P5 STG.E.U8 desc[UR12][R34.64], R43 ;  /* 0x0000002b22005986 */ /* 0x0005e2000c10110c */
[C---:B------:R-:W-:Y:S01]  /*65e0*/  IADD3 R30, P6, R37.reuse, R0, RZ ;  /* 0x00000000251e7210 */ /* 0x040fe20007fde0ff */
[----:B------:R-:W-:Y:S01]  /*65f0*/  ULDC UR5, c[0x0][0x22c] ;  /* 0x00008b0000057ab9 */ /* 0x000fe20000000800 */
[----:B------:R-:W-:Y:S01]  /*6600*/  PRMT R39, R24, 0x7771, RZ ;  /* 0x0000777118277816 */ /* 0x000fe200000000ff */
[----:B------:R3:W-:Y:S01]  /*6610*/  @P3 STG.E.U8 desc[UR12][R28.64], R41 ;  /* 0x000000291c003986 */ /* 0x0007e2000c10110c */
[C---:B------:R-:W-:Y:S01]  /*6620*/  LEA.HI.X.SX32 R31, R37.reuse, R2, 0x1, P6 ;  /* 0x00000002251f7211 */ /* 0x040fe200030f0eff */
[----:B------:R-:W-:Y:S01]  /*6630*/  VIADD R37, R37, UR4 ;  /* 0x0000000425257c36 */ /* 0x000fe20008000000 */
[----:B------:R-:W-:Y:S01]  /*6640*/  ISETP.LT.AND P4, PT, R3, UR5, !P0 ;  /* 0x0000000503007c0c */ /* 0x000fe2000c781270 */
[----:B------:R-:W-:Y:S01]  /*6650*/  VIADD R3, R181, 0x13 ;  /* 0x00000013b5037836 */ /* 0x000fe20000000000 */
[----:B------:R-:W-:-:S02]  /*6660*/  ULDC UR5, c[0x0][0x22c] ;  /* 0x00008b0000057ab9 */ /* 0x000fc40000000800 */
[C---:B0-----:R-:W-:Y:S01]  /*6670*/  IADD3 R32, P6, R37.reuse, R0, RZ ;  /* 0x0000000025207210 */ /* 0x041fe20007fde0ff */
[C---:B--2---:R-:W-:Y:S01]  /*6680*/  VIADD R35, R37.reuse, UR4 ;  /* 0x0000000425237c36 */ /* 0x044fe20008000000 */
[----:B------:R-:W-:Y:S02]  /*6690*/  PRMT R43, R24, 0x7770, RZ ;  /* 0x00007770182b7816 */ /* 0x000fe400000000ff */
[----:B------:R-:W-:Y:S02]  /*66a0*/  LEA.HI.X.SX32 R33, R37, R2, 0x1, P6 ;  /* 0x0000000225217211 */ /* 0x000fe400030f0eff */
[----:B---3--:R-:W-:Y:S01]  /*66b0*/  IADD3 R28, P6, R35, R0, RZ ;  /* 0x00000000231c7210 */ /* 0x008fe20007fde0ff */
[----:B------:R0:W-:Y:S01]  /*66c0*/  @P2 STG.E.U8 desc[UR12][R30.64], R43 ;  /* 0x0000002b1e002986 */ /* 0x0001e2000c10110c */
[----:B------:R-:W-:Y:S01]  /*66d0*/  ISETP.LT.AND P5, PT, R3, UR5, !P0 ;  /* 0x0000000503007c0c */ /* 0x000fe2000c7a1270 */
[----:B------:R-:W-:Y:S01]  /*66e0*/  VIADD R3, R181, 0x14 ;  /* 0x00000014b5037836 */ /* 0x000fe20000000000 */
[C---:B------:R-:W-:Y:S01]  /*66f0*/  LEA.HI.X.SX32 R29, R35.reuse, R2, 0x1, P6 ;  /* 0x00000002231d7211 */ /* 0x040fe200030f0eff */
[----:B------:R-:W-:Y:S01]  /*6700*/  VIADD R35, R35, UR4 ;  /* 0x0000000423237c36 */ /* 0x000fe20008000000 */
[----:B------:R2:W-:Y:S01]  /*6710*/  @P1 STG.E.U8 desc[UR12][R32.64], R39 ;  /* 0x0000002720001986 */ /* 0x0005e2000c10110c */
[----:B------:R-:W-:Y:S01]  /*6720*/  PRMT R41, R25, 0x7770, RZ ;  /* 0x0000777019297816 */ /* 0x000fe200000000ff */
[----:B------:R-:W-:Y:S01]  /*6730*/  ULDC UR5, c[0x0][0x22c] ;  /* 0x00008b0000057ab9 */ /* 0x000fe20000000800 */
[----:B------:R-:W-:Y:S01]  /*6740*/  VIADD R37, R35, UR4 ;  /* 0x0000000423257c36 */ /* 0x000fe20008000000 */
[----:B------:R-:W-:Y:S01]  /*6750*/  ISETP.LT.AND P3, PT, R3, UR5, !P0 ;  /* 0x0000000503007c0c */ /* 0x000fe2000c761270 */
[----:B------:R-:W-:Y:S01]  /*6760*/  VIADD R3, R181, 0x15 ;  /* 0x00000015b5037836 */ /* 0x000fe20000000000 */
[----:B------:R3:W-:Y:S01]  /*6770*/  @P4 STG.E.U8 desc[UR12][R28.64], R41 ;  /* 0x000000291c004986 */ /* 0x0007e2000c10110c */
[----:B0-----:R-:W-:Y:S01]  /*6780*/  IADD3 R30, P6, R35, R0, RZ ;  /* 0x00000000231e7210 */ /* 0x001fe20007fde0ff */
[----:B------:R-:W-:-:S02]  /*6790*/  ULDC UR5, c[0x0][0x22c] ;  /* 0x00008b0000057ab9 */ /* 0x000fc40000000800 */
[----:B------:R-:W-:Y:S01]  /*67a0*/  ISETP.LT.AND P2, PT, R3, UR5, !P0 ;  /* 0x0000000503007c0c */ /* 0x000fe2000c741270 */
[----:B------:R-:W-:Y:S01]  /*67b0*/  VIADD R3, R181, 0x16 ;  /* 0x00000016b5037836 */ /* 0x000fe20000000000 */
[----:B------:R-:W-:Y:S01]  /*67c0*/  LEA.HI.X.SX32 R31, R35, R2, 0x1, P6 ;  /* 0x00000002231f7211 */ /* 0x000fe200030f0eff */
[----:B------:R-:W-:Y:S01]  /*67d0*/  ULDC UR5, c[0x0][0x22c] ;  /* 0x00008b0000057ab9 */ /* 0x000fe20000000800 */
[----:B--2---:R-:W-:Y:S02]  /*67e0*/  IADD3 R32, P6, R37, R0, RZ ;  /* 0x0000000025207210 */ /* 0x004fe40007fde0ff */
[----:B------:R-:W-:Y:S02]  /*67f0*/  PRMT R39, R25, 0x7771, RZ ;  /* 0x0000777119277816 */ /* 0x000fe400000000ff */
[C---:B------:R-:W-:Y:S01]  /*6800*/  LEA.HI.X.SX32 R33, R37.reuse, R2, 0x1, P6 ;  /* 0x0000000225217211 */ /* 0x040fe200030f0eff */
[----:B------:R-:W-:Y:S01]  /*6810*/  VIADD R37, R37, UR4 ;  /* 0x0000000425257c36 */ /* 0x000fe20008000000 */
[----:B---3--:R-:W-:Y:S01]  /*6820*/  PRMT R41, R26, 0x7770, RZ ;  /* 0x000077701a297816 */ /* 0x008fe200000000ff */
        /* <DEDUP_REMOVED lines=63> */
[----:B------:R-:W-:Y:S01]  /*6c20*/  PRMT R35, R26, 0x7772, RZ ;  /* 0x000077721a237816 */ /* 0x000fe200000000ff */
[----:B------:R0:W-:Y:S01]  /*6c30*/  @P1 STG.E.U8 desc[UR12][R28.64], R39 ;  /* 0x000000271c001986 */ /* 0x0001e2000c10110c */
[----:B------:R-:W-:Y:S01]  /*6c40*/  ISETP.LT.AND P3, PT, R3, UR5, !P0 ;  /* 0x0000000503007c0c */ /* 0x000fe2000c761270 */
[C---:B--2---:R-:W-:Y:S01]  /*6c50*/  VIADD R33, R37.reuse, UR4 ;  /* 0x0000000425217c36 */ /* 0x044fe20008000000 */
[----:B------:R-:W-:Y:S01]  /*6c60*/  IADD3 R30, P6, R37, R0, RZ ;  /* 0x00000000251e7210 */ /* 0x000fe20007fde0ff */
[----:B------:R2:W-:Y:S01]  /*6c70*/  @P4 STG.E.U8 desc[UR12][R24.64], R35 ;  /* 0x0000002318004986 */ /* 0x0005e2000c10110c */
[----:B------:R-:W-:Y:S01]  /*6c80*/  VIADD R3, R181, 0x1f ;  /* 0x0000001fb5037836 */ /* 0x000fe20000000000 */
[----:B------:R-:W-:Y:S01]  /*6c90*/  ULDC UR5, c[0x0][0x22c] ;  /* 0x00008b0000057ab9 */ /* 0x000fe20000000800 */
[----:B------:R-:W-:-:S02]  /*6ca0*/  LEA.HI.X.SX32 R31, R37, R2, 0x1, P6 ;  /* 0x00000002251f7211 */ /* 0x000fc400030f0eff */
[----:B------:R-:W-:Y:S02]  /*6cb0*/  PRMT R41, R26, 0x7773, RZ ;  /* 0x000077731a297816 */ /* 0x000fe400000000ff */
[----:B------:R-:W-:Y:S01]  /*6cc0*/  ISETP.LT.AND P2, PT, R3, UR5, !P0 ;  /* 0x0000000503007c0c */ /* 0x000fe2000c741270 */
[----:B------:R-:W-:Y:S01]  /*6cd0*/  VIADD R3, R181, 0x20 ;  /* 0x00000020b5037836 */ /* 0x000fe20000000000 */
[----:B0-----:R-:W-:Y:S01]  /*6ce0*/  IADD3 R28, P6, R33, R0, RZ ;  /* 0x00000000211c7210 */ /* 0x001fe20007fde0ff */
[----:B------:R-:W-:Y:S01]  /*6cf0*/  ULDC UR5, c[0x0][0x22c] ;  /* 0x00008b0000057ab9 */ /* 0x000fe20000000800 */
[----:B------:R-:W-:Y:S01]  /*6d00*/  PRMT R39, R27, 0x7772, RZ ;  /* 0x000077721b277816 */ /* 0x000fe200000000ff */
[----:B------:R0:W-:Y:S01]  /*6d10*/  @P5 STG.E.U8 desc[UR12][R30.64], R41 ;  /* 0x000000291e005986 */ /* 0x0001e2000c10110c */
[C---:B------:R-:W-:Y:S01]  /*6d20*/  LEA.HI.X.SX32 R29, R33.reuse, R2, 0x1, P6 ;  /* 0x00000002211d7211 */ /* 0x040fe200030f0eff */
[----:B------:R-:W-:Y:S01]  /*6d30*/  VIADD R33, R33, UR4 ;  /* 0x0000000421217c36 */ /* 0x000fe20008000000 */
[----:B------:R-:W-:-:S02]  /*6d40*/  PRMT R37, R27, 0x7773, RZ ;  /* 0x000077731b257816 */ /* 0x000fc400000000ff */
[----:B------:R-:W-:Y:S01]  /*6d50*/  ISETP.LT.AND P1, PT, R3, UR5, !P0 ;  /* 0x0000000503007c0c */ /* 0x000fe2000c721270 */
[C---:B--2---:R-:W-:Y:S01]  /*6d60*/  VIADD R35, R33.reuse, UR4 ;  /* 0x0000000421237c36 */ /* 0x044fe20008000000 */
[----:B------:R-:W-:Y:S01]  /*6d70*/  IADD3 R24, P6, R33, R0, RZ ;  /* 0x0000000021187210 */ /* 0x000fe20007fde0ff */
[----:B------:R2:W-:Y:S01]  /*6d80*/  @P3 STG.E.U8 desc[UR12][R28.64], R39 ;  /* 0x000000271c003986 */ /* 0x0005e2000c10110c */
[----:B------:R-:W-:Y:S01]  /*6d90*/  VIADD R3, R181, 0x21 ;  /* 0x00000021b5037836 */ /* 0x000fe20000000000 */
[----:B------:R-:W-:Y:S01]  /*6da0*/  ULDC UR5, c[0x0][0x22c] ;  /* 0x00008b0000057ab9 */ /* 0x000fe20000000800 */
[----:B------:R-:W-:Y:S02]  /*6db0*/  LEA.HI.X.SX32 R25, R33, R2, 0x1, P6 ;  /* 0x0000000221197211 */ /* 0x000fe400030f0eff */
[----:B------:R-:W-:Y:S02]  /*6dc0*/  IADD3 R26, P6, R35, R0, RZ ;  /* 0x00000000231a7210 */ /* 0x000fe40007fde0ff */
[----:B------:R-:W-:Y:S01]  /*6dd0*/  ISETP.LT.AND P4, PT, R3, UR5, !P0 ;  /* 0x0000000503007c0c */ /* 0x000fe2000c781270 */
[----:B------:R3:W-:Y:S01]  /*6de0*/  @P2 STG.E.U8 desc[UR12][R24.64], R37 ;  /* 0x0000002518002986 */ /* 0x0007e2000c10110c */
[C---:B------:R-:W-:Y:S01]  /*6df0*/  LEA.HI.X.SX32 R27, R35.reuse, R2, 0x1, P6 ;  /* 0x00000002231b7211 */ /* 0x040fe200030f0eff */
[----:B------:R-:W-:Y:S01]  /*6e00*/  VIADD R35, R35, UR4 ;  /* 0x0000000423237c36 */ /* 0x000fe20008000000 */
[----:B------:R-:W-:Y:S01]  /*6e10*/  PRMT R33, R20, 0x7770, RZ ;  /* 0x0000777014217816 */ /* 0x000fe200000000ff */
[----:B------:R-:W-:Y:S01]  /*6e20*/  VIADD R3, R181, 0x22 ;  /* 0x00000022b5037836 */ /* 0x000fe20000000000 */
[----:B------:R-:W-:Y:S01]  /*6e30*/  ULDC UR5, c[0x0][0x22c] ;  /* 0x00008b0000057ab9 */ /* 0x000fe20000000800 */
[C---:B0-----:R-:W-:Y:S01]  /*6e40*/  VIADD R31, R35.reuse, UR4 ;  /* 0x00000004231f7c36 */ /* 0x041fe20008000000 */
[----:B--2---:R-:W-:Y:S01]  /*6e50*/  IADD3 R28, P6, R35, R0, RZ ;  /* 0x00000000231c7210 */ /* 0x004fe20007fde0ff */
[----:B------:R0:W-:Y:S01]  /*6e60*/  @P1 STG.E.U8 desc[UR12][R26.64], R33 ;  /* 0x000000211a001986 */ /* 0x0001e2000c10110c */
[----:B------:R-:W-:Y:S01]  /*6e70*/  ISETP.LT.AND P5, PT, R3, UR5, !P0 ;  /* 0x0000000503007c0c */ /* 0x000fe2000c7a1270 */
[----:B------:R-:W-:Y:S01]  /*6e80*/  VIADD R3, R181, 0x23 ;  /* 0x00000023b5037836 */ /* 0x000fe20000000000 */
[----:B------:R-:W-:Y:S01]  /*6e90*/  LEA.HI.X.SX32 R29, R35, R2, 0x1, P6 ;  /* 0x00000002231d7211 */ /* 0x000fe200030f0eff */
[----:B------:R-:W-:Y:S01]  /*6ea0*/  ULDC UR5, c[0x0][0x22c] ;  /* 0x00008b0000057ab9 */ /* 0x000fe20000000800 */
[----:B---3--:R-:W-:-:S02]  /*6eb0*/  IADD3 R24, P6, R31, R0, RZ ;  /* 0x000000001f187210 */ /* 0x008fc40007fde0ff */
[----:B------:R-:W-:Y:S02]  /*6ec0*/  PRMT R35, R20, 0x7771, RZ ;  /* 0x0000777114237816 */ /* 0x000fe400000000ff */
[C---:B------:R-:W-:Y:S01]  /*6ed0*/  LEA.HI.X.SX32 R25, R31.reuse, R2, 0x1, P6 ;  /* 0x000000021f197211 */ /* 0x040fe200030f0eff */
[----:B------:R-:W-:Y:S01]  /*6ee0*/  VIADD R31, R31, UR4 ;  /* 0x000000041f1f7c36 */ /* 0x000fe20008000000 */
[----:B------:R-:W-:Y:S01]  /*6ef0*/  ISETP.LT.AND P3, PT, R3, UR5, !P0 ;  /* 0x0000000503007c0c */ /* 0x000fe2000c761270 */
[----:B------:R2:W-:Y:S01]  /*6f00*/  @P4 STG.E.U8 desc[UR12][R28.64], R35 ;  /* 0x000000231c004986 */ /* 0x0005e2000c10110c */
[----:B------:R-:W-:Y:S01]  /*6f10*/  PRMT R37, R21, 0x7770, RZ ;  /* 0x0000777015257816 */ /* 0x000fe200000000ff */
[C---:B0-----:R-:W-:Y:S01]  /*6f20*/  VIADD R33, R31.reuse, UR4 ;  /* 0x000000041f217c36 */ /* 0x041fe20008000000 */
[----:B------:R-:W-:Y:S01]  /*6f30*/  IADD3 R26, P6, R31, R0, RZ ;  /* 0x000000001f1a7210 */ /* 0x000fe20007fde0ff */
[----:B------:R-:W-:Y:S01]  /*6f40*/  VIADD R3, R181, 0x24 ;  /* 0x00000024b5037836 */ /* 0x000fe20000000000 */
[----:B------:R-:W-:Y:S01]  /*6f50*/  ULDC UR5, c[0x0][0x22c] ;  /* 0x00008b0000057ab9 */ /* 0x000fe20000000800 */
[----:B------:R0:W-:Y:S01]  /*6f60*/  @P5 STG.E.U8 desc[UR12][R24.64], R37 ;  /* 0x0000002518005986 */ /* 0x0001e2000c10110c */
[----:B------:R-:W-:-:S02]  /*6f70*/  LEA.HI.X.SX32 R27, R31, R2, 0x1, P6 ;  /* 0x000000021f1b7211 */ /* 0x000fc400030f0eff */
[----:B------:R-:W-:Y:S01]  /*6f80*/  ISETP.LT.AND P2, PT, R3, UR5, !P0 ;  /* 0x0000000503007c0c */ /* 0x000fe2000c741270 */
[----:B------:R-:W-:Y:S01]  /*6f90*/  VIADD R3, R181, 0x25 ;  /* 0x00000025b5037836 */ /* 0x000fe20000000000 */
[----:B------:R-:W-:Y:S01]  /*6fa0*/  ULDC UR5, c[0x0][0x22c] ;  /* 0x00008b0000057ab9 */ /* 0x000fe20000000800 */
[----:B--2---:R-:W-:Y:S02]  /*6fb0*/  IADD3 R28, P6, R33, R0, RZ ;  /* 0x00000000211c7210 */ /* 0x004fe40007fde0ff */
[----:B------:R-:W-:Y:S02]  /*6fc0*/  PRMT R35, R21, 0x7771, RZ ;  /* 0x0000777115237816 */ /* 0x000fe400000000ff */
[C---:B------:R-:W-:Y:S01]  /*6fd0*/  LEA.HI.X.SX32 R29, R33.reuse, R2, 0x1, P6 ;  /* 0x00000002211d7211 */ /* 0x040fe200030f0eff */
[----:B------:R-:W-:Y:S01]  /*6fe0*/  VIADD R33, R33, UR4 ;  /* 0x0000000421217c36 */ /* 0x000fe20008000000 */
[----:B------:R-:W-:Y:S01]  /*6ff0*/  ISETP.LT.AND P1, PT, R3, UR5, !P0 ;  /* 0x0000000503007c0c */ /* 0x000fe2000c721270 */
[----:B------:R2:W-:Y:S01]  /*7000*/  @P3 STG.E.U8 desc[UR12][R26.64], R35 ;  /* 0x000000231a003986 */ /* 0x0005e2000c10110c */
[----:B0-----:R-:W-:Y:S01]  /*7010*/  PRMT R37, R22, 0x7770, RZ ;  /* 0x0000777016257816 */ /* 0x001fe200000000ff */
[C---:B------:R-:W-:Y:S01]  /*7020*/  VIADD R31, R33.reuse, UR4 ;  /* 0x00000004211f7c36 */ /* 0x040fe20008000000 */
        /* <DEDUP_REMOVED lines=8> */
[C---:B--2---:R-:W-:Y:S02]  /*70b0*/  IADD3 R26, P6, R31.reuse, R0, RZ ;  /* 0x000000001f1a7210 */ /* 0x044fe40007fde0ff */
        /* <DEDUP_REMOVED lines=44> */
[----:B------:R-:W-:Y:S02]  /*7380*/  IADD3 R20, P6, R33, R0, RZ ;  /* 0x0000000021147210 */ /* 0x000fe40007fde0ff */
[----:B------:R-:W-:Y:S01]  /*7390*/  ISETP.LT.AND P5, PT, R3, UR5, !P0 ;  /* 0x0000000503007c0c */ /* 0x000fe2000c7a1270 */
[----:B------:R-:W-:Y:S01]  /*73a0*/  VIADD R3, R181, 0x2d ;  /* 0x0000002db5037836 */ /* 0x000fe20000000000 */
[----:B--2---:R-:W-:Y:S01]  /*73b0*/  PRMT R35, R21, 0x7773, RZ ;  /* 0x0000777315237816 */ /* 0x004fe200000000ff */
[----:B------:R-:W-:Y:S01]  /*73c0*/  ULDC UR5, c[0x0][0x22c] ;  /* 0x00008b0000057ab9 */ /* 0x000fe20000000800 */
        /* <DEDUP_REMOVED lines=19> */
[----:B------:R-:W-:Y:S01]  /*7500*/  VIADD R3, R181, 0x30 ;  /* 0x00000030b5037836 */ /* 0x000fe20000000000 */
[----:B------:R-:W-:Y:S01]  /*7510*/  PRMT R35, R23, 0x7772, RZ ;  /* 0x0000777217237816 */ /* 0x000fe200000000ff */
[C---:B0-----:R-:W-:Y:S01]  /*7520*/  VIADD R31, R29.reuse, UR4 ;  /* 0x000000041d1f7c36 */ /* 0x041fe20008000000 */
[----:B------:R-:W-:Y:S01]  /*7530*/  IADD3 R20, P6, R29, R0, RZ ;  /* 0x000000001d147210 */ /* 0x000fe20007fde0ff */
[----:B------:R-:W-:Y:S01]  /*7540*/  ULDC UR5, c[0x0][0x22c] ;  /* 0x00008b0000057ab9 */ /* 0x000fe20000000800 */
[----:B------:R-:W-:Y:S01]  /*7550*/  PRMT R33, R23, 0x7773, RZ ;  /* 0x0000777317217816 */ /* 0x000fe200000000ff */
[----:B------:R0:W-:Y:S01]  /*7560*/  @P3 STG.E.U8 desc[UR12][R26.64], R37 ;  /* 0x000000251a003986 */ /* 0x0001e2000c10110c */
[----:B------:R-:W-:-:S02]  /*7570*/  LEA.HI.X.SX32 R21, R29, R2, 0x1, P6 ;  /* 0x000000021d157211 */ /* 0x000fc400030f0eff */
[----:B------:R-:W-:Y:S01]  /*7580*/  IADD3 R22, P6, R31, R0, RZ ;  /* 0x000000001f167210 */ /* 0x000fe20007fde0ff */
[----:B------:R2:W-:Y:S01]  /*7590*/  @P2 STG.E.U8 desc[UR12][R24.64], R35 ;  /* 0x0000002318002986 */ /* 0x0005e2000c10110c */
[----:B------:R-:W-:Y:S01]  /*75a0*/  ISETP.LT.AND P4, PT, R3, UR5, !P0 ;  /* 0x0000000503007c0c */ /* 0x000fe2000c781270 */
[----:B------:R-:W-:Y:S01]  /*75b0*/  VIADD R3, R181, 0x31 ;  /* 0x00000031b5037836 */ /* 0x000fe20000000000 */
[C---:B------:R-:W-:Y:S01]  /*75c0*/  LEA.HI.X.SX32 R23, R31.reuse, R2, 0x1, P6 ;  /* 0x000000021f177211 */ /* 0x040fe200030f0eff */
[----:B------:R-:W-:Y:S01]  /*75d0*/  VIADD R31, R31, UR4 ;  /* 0x000000041f1f7c36 */ /* 0x000fe20008000000 */
[----:B------:R-:W-:Y:S01]  /*75e0*/  ULDC UR5, c[0x0][0x22c] ;  /* 0x00008b0000057ab9 */ /* 0x000fe20000000800 */
[----:B------:R3:W-:Y:S01]  /*75f0*/  @P1 STG.E.U8 desc[UR12][R20.64], R33 ;  /* 0x0000002114001986 */ /* 0x0007e2000c10110c */
[----:B------:R-:W-:Y:S01]  /*7600*/  ISETP.LT.AND P5, PT, R3, UR5, !P0 ;  /* 0x0000000503007c0c */ /* 0x000fe2000c7a1270 */
[----:B0-----:R-:W-:Y:S01]  /*7610*/  VIADD R27, R31, UR4 ;  /* 0x000000041f1b7c36 */ /* 0x001fe20008000000 */
[----:B------:R-:W-:Y:S01]  /*7620*/  PRMT R29, R12, 0x7770, RZ ;  /* 0x000077700c1d7816 */ /* 0x000fe200000000ff */
[----:B------:R-:W-:Y:S01]  /*7630*/  VIADD R3, R181, 0x32 ;  /* 0x00000032b5037836 */ /* 0x000fe20000000000 */
[----:B------:R-:W-:Y:S01]  /*7640*/  ULDC UR5, c[0x0][0x22c] ;  /* 0x00008b0000057ab9 */ /* 0x000fe20000000800 */
[----:B--2---:R-:W-:-:S02]  /*7650*/  IADD3 R24, P6, R31, R0, RZ ;  /* 0x000000001f187210 */ /* 0x004fc40007fde0ff */
[----:B------:R0:W-:Y:S01]  /*7660*/  @P4 STG.E.U8 desc[UR12][R22.64], R29 ;  /* 0x0000001d16004986 */ /* 0x0001e2000c10110c */
[----:B------:R-:W-:Y:S01]  /*7670*/  ISETP.LT.AND P3, PT, R3, UR5, !P0 ;  /* 0x0000000503007c0c */ /* 0x000fe2000c761270 */
[----:B------:R-:W-:Y:S01]  /*7680*/  VIADD R3, R181, 0x33 ;  /* 0x00000033b5037836 */ /* 0x000fe20000000000 */
[----:B------:R-:W-:Y:S01]  /*7690*/  LEA.HI.X.SX32 R25, R31, R2, 0x1, P6 ;  /* 0x000000021f197211 */ /* 0x000fe200030f0eff */
[----:B------:R-:W-:Y:S01]  /*76a0*/  ULDC UR5, c[0x0][0x22c] ;  /* 0x00008b0000057ab9 */ /* 0x000fe20000000800 */
[C---:B---3--:R-:W-:Y:S02]  /*76b0*/  IADD3 R20, P6, R27.reuse, R0, RZ ;  /* 0x000000001b147210 */ /* 0x048fe40007fde0ff */
        /* <DEDUP_REMOVED lines=118> */
[----:B------:R-:W-:Y:S01]  /*7e20*/  ULDC UR5, c[0x0][0x22c] ;  /* 0x00008b0000057ab9 */ /* 0x000fe20000000800 */
[----:B------:R-:W-:Y:S01]  /*7e30*/  VIADD R3, R181, 0x42 ;  /* 0x00000042b5037836 */ /* 0x000fe20000000000 */
[----:B------:R-:W-:-:S02]  /*7e40*/  PRMT R25, R8, 0x7770, RZ ;  /* 0x0000777008197816 */ /* 0x000fc400000000ff */
[----:B--2---:R-:W-:Y:S02]  /*7e50*/  IADD3 R20, P6, R27, R0, RZ ;  /* 0x000000001b147210 */ /* 0x004fe40007fde0ff */
[----:B------:R-:W-:Y:S01]  /*7e60*/  ISETP.LT.AND P2, PT, R3, UR5, !P0 ;  /* 0x0000000503007c0c */ /* 0x000fe2000c741270 */
[----:B------:R-:W-:Y:S01]  /*7e70*/  VIADD R3, R181, 0x43 ;  /* 0x00000043b5037836 */ /* 0x000fe20000000000 */
[----:B------:R-:W-:Y:S01]  /*7e80*/  LEA.HI.X.SX32 R21, R27, R2, 0x1, P6 ;  /* 0x000000021b157211 */ /* 0x000fe200030f0eff */
[----:B------:R-:W-:Y:S01]  /*7e90*/  ULDC UR5, c[0x0][0x22c] ;  /* 0x00008b0000057ab9 */ /* 0x000fe20000000800 */
[C---:B---3--:R-:W-:Y:S01]  /*7ea0*/  IADD3 R12, P6, R23.reuse, R0, RZ ;  /* 0x00000000170c7210 */ /* 0x048fe20007fde0ff */
[----:B------:R0:W-:Y:S01]  /*7eb0*/  @P5 STG.E.U8 desc[UR12][R14.64], R25 ;  /* 0x000000190e005986 */ /* 0x0001e2000c10110c */
[----:B------:R-:W-:Y:S02]  /*7ec0*/  PRMT R27, R8, 0x7771, RZ ;  /* 0x00007771081b7816 */ /* 0x000fe400000000ff */
[C---:B------:R-:W-:Y:S01]  /*7ed0*/  LEA.HI.X.SX32 R13, R23.reuse, R2, 0x1, P6 ;  /* 0x00000002170d7211 */ /* 0x040fe200030f0eff */
[----:B------:R-:W-:Y:S01]  /*7ee0*/  VIADD R23, R23, UR4 ;  /* 0x0000000417177c36 */ /* 0x000fe20008000000 */
[----:B------:R-:W-:Y:S01]  /*7ef0*/  ISETP.LT.AND P1, PT, R3, UR5, !P0 ;  /* 0x0000000503007c0c */ /* 0x000fe2000c721270 */
[----:B------:R-:W-:Y:S01]  /*7f00*/  VIADD R3, R181, 0x44 ;  /* 0x00000044b5037836 */ /* 0x000fe20000000000 */
[----:B------:R2:W-:Y:S01]  /*7f10*/  @P3 STG.E.U8 desc[UR12][R20.64], R27 ;  /* 0x0000001b14003986 */ /* 0x0005e2000c10110c */
[----:B------:R-:W-:Y:S01]  /*7f20*/  ULDC UR5, c[0x0][0x22c] ;  /* 0x00008b0000057ab9 */ /* 0x000fe20000000800 */
[----:B------:R-:W-:-:S02]  /*7f30*/  PRMT R29, R9, 0x7770, RZ ;  /* 0x00007770091d7816 */ /* 0x000fc400000000ff */
[----:B------:R-:W-:Y:S01]  /*7f40*/  ISETP.LT.AND P4, PT, R3, UR5, !P0 ;  /* 0x0000000503007c0c */ /* 0x000fe2000c781270 */
[C---:B0-----:R-:W-:Y:S01]  /*7f50*/  VIADD R25, R23.reuse, UR4 ;  /* 0x0000000417197c36 */ /* 0x041fe20008000000 */
[----:B------:R-:W-:Y:S01]  /*7f60*/  IADD3 R14, P6, R23, R0, RZ ;  /* 0x00000000170e7210 */ /* 0x000fe20007fde0ff */
[----:B------:R-:W-:Y:S01]  /*7f70*/  VIADD R3, R181, 0x45 ;  /* 0x00000045b5037836 */ /* 0x000fe20000000000 */
[----:B------:R-:W-:Y:S01]  /*7f80*/  ULDC UR5, c[0x0][0x22c] ;  /* 0x00008b0000057ab9 */ /* 0x000fe20000000800 */
[----:B------:R0:W-:Y:S01]  /*7f90*/  @P2 STG.E.U8 desc[UR12][R12.64], R29 ;  /* 0x0000001d0c002986 */ /* 0x0001e2000c10110c */
[----:B------:R-:W-:Y:S02]  /*7fa0*/  LEA.HI.X.SX32 R15, R23, R2, 0x1, P6 ;  /* 0x00000002170f7211 */ /* 0x000fe400030f0eff */
[----:B--2---:R-:W-:Y:S02]  /*7fb0*/  IADD3 R20, P6, R25, R0, RZ ;  /* 0x0000000019147210 */ /* 0x004fe40007fde0ff */
[----:B------:R-:W-:Y:S01]  /*7fc0*/  ISETP.LT.AND P5, PT, R3, UR5, !P0 ;  /* 0x0000000503007c0c */ /* 0x000fe2000c7a1270 */
[----:B------:R-:W-:Y:S01]  /*7fd0*/  VIADD R3, R181, 0x46 ;  /* 0x00000046b5037836 */ /* 0x000fe20000000000 */
[C---:B------:R-:W-:Y:S01]  /*7fe0*/  LEA.HI.X.SX32 R21, R25.reuse, R2, 0x1, P6 ;  /* 0x0000000219157211 */ /* 0x040fe200030f0eff */
[----:B------:R-:W-:Y:S01]  /*7ff0*/  VIADD R25, R25, UR4 ;  /* 0x0000000419197c36 */ /* 0x000fe20008000000 */
[----:B------:R-:W-:Y:S01]  /*8000*/  PRMT R27, R9, 0x7771, RZ ;  /* 0x00007771091b7816 */ /* 0x000fe200000000ff */
[----:B------:R-:W-:-:S02]  /*8010*/  ULDC UR5, c[0x0][0x22c] ;  /* 0x00008b0000057ab9 */ /* 0x000fc40000000800 */
[C---:B------:R-:W-:Y:S01]  /*8020*/  VIADD R23, R25.reuse, UR4 ;  /* 0x0000000419177c36 */ /* 0x040fe20008000000 */
[----:B0-----:R-:W-:Y:S01]  /*8030*/  IADD3 R12, P6, R25, R0, RZ ;  /* 0x00000000190c7210 */ /* 0x001fe20007fde0ff */
[----:B------:R0:W-:Y:S01]  /*8040*/  @P1 STG.E.U8 desc[UR12][R14.64], R27 ;  /* 0x0000001b0e001986 */ /* 0x0001e2000c10110c */
[----:B------:R-:W-:Y:S01]  /*8050*/  ISETP.LT.AND P3, PT, R3, UR5, !P0 ;  /* 0x0000000503007c0c */ /* 0x000fe2000c761270 */
[----:B------:R-:W-:Y:S01]  /*8060*/  VIADD R3, R181, 0x47 ;  /* 0x00000047b5037836 */ /* 0x000fe20000000000 */
[----:B------:R-:W-:Y:S01]  /*8070*/  LEA.HI.X.SX32 R13, R25, R2, 0x1, P6 ;  /* 0x00000002190d7211 */ /* 0x000fe200030f0eff */
[----:B------:R-:W-:Y:S01]  /*8080*/  ULDC UR5, c[0x0][0x22c] ;  /* 0x00008b0000057ab9 */ /* 0x000fe20000000800 */
[----:B------:R-:W-:Y:S02]  /*8090*/  PRMT R29, R10, 0x7770, RZ ;  /* 0x000077700a1d7816 */ /* 0x000fe400000000ff */
[----:B------:R-:W-:Y:S01]  /*80a0*/  ISETP.LT.AND P2, PT, R3, UR5, !P0 ;  /* 0x0000000503007c0c */ /* 0x000fe2000c741270 */
[----:B------:R-:W-:Y:S01]  /*80b0*/  VIADD R3, R181, 0x48 ;  /* 0x00000048b5037836 */ /* 0x000fe20000000000 */
[----:B------:R-:W-:Y:S01]  /*80c0*/  ULDC UR5, c[0x0][0x22c] ;  /* 0x00008b0000057ab9 */ /* 0x000fe20000000800 */
[----:B------:R2:W-:Y:S01]  /*80d0*/  @P4 STG.E.U8 desc[UR12][R20.64], R29 ;  /* 0x0000001d14004986 */ /* 0x0005e2000c10110c */
[----:B0-----:R-:W-:-:S02]  /*80e0*/  IADD3 R14, P6, R23, R0, RZ ;  /* 0x00000000170e7210 */ /* 0x001fc40007fde0ff */
[----:B------:R-:W-:Y:S02]  /*80f0*/  PRMT R27, R10, 0x7771, RZ ;  /* 0x000077710a1b7816 */ /* 0x000fe400000000ff */
[C---:B------:R-:W-:Y:S01]  /*8100*/  LEA.HI.X.SX32 R15, R23.reuse, R2, 0x1, P6 ;  /* 0x00000002170f7211 */ /* 0x040fe200030f0eff */
[----:B------:R-:W-:Y:S01]  /*8110*/  VIADD R23, R23, UR4 ;  /* 0x0000000417177c36 */ /* 0x000fe20008000000 */
[----:B------:R-:W-:Y:S01]  /*8120*/  ISETP.LT.AND P1, PT, R3, UR5, !P0 ;  /* 0x0000000503007c0c */ /* 0x000fe2000c721270 */
[----:B------:R-:W-:Y:S01]  /*8130*/  VIADD R3, R181, 0x49 ;  /* 0x00000049b5037836 */ /* 0x000fe20000000000 */
[----:B------:R0:W-:Y:S01]  /*8140*/  @P5 STG.E.U8 desc[UR12][R12.64], R27 ;  /* 0x0000001b0c005986 */ /* 0x0001e2000c10110c */
[C---:B------:R-:W-:Y:S01]  /*8150*/  VIADD R25, R23.reuse, UR4 ;  /* 0x0000000417197c36 */ /* 0x040fe20008000000 */
[----:B--2---:R-:W-:Y:S01]  /*8160*/  IADD3 R20, P6, R23, R0, RZ ;  /* 0x0000000017147210 */ /* 0x004fe20007fde0ff */
[----:B------:R-:W-:Y:S01]  /*8170*/  ULDC UR5, c[0x0][0x22c] ;  /* 0x00008b0000057ab9 */ /* 0x000fe20000000800 */
[----:B------:R-:W-:-:S02]  /*8180*/  PRMT R29, R11, 0x7770, RZ ;  /* 0x000077700b1d7816 */ /* 0x000fc400000000ff */
[----:B------:R-:W-:Y:S02]  /*8190*/  LEA.HI.X.SX32 R21, R23, R2, 0x1, P6 ;  /* 0x0000000217157211 */ /* 0x000fe400030f0eff */
[----:B------:R-:W-:Y:S01]  /*81a0*/  ISETP.LT.AND P4, PT, R3, UR5, !P0 ;  /* 0x0000000503007c0c */ /* 0x000fe2000c781270 */
[----:B------:R-:W-:Y:S01]  /*81b0*/  VIADD R3, R181, 0x4a ;  /* 0x0000004ab5037836 */ /* 0x000fe20000000000 */
[----:B------:R-:W-:Y:S01]  /*81c0*/  ULDC UR5, c[0x0][0x22c] ;  /* 0x00008b0000057ab9 */ /* 0x000fe20000000800 */
[----:B------:R2:W-:Y:S01]  /*81d0*/  @P3 STG.E.U8 desc[UR12][R14.64], R29 ;  /* 0x0000001d0e003986 */ /* 0x0005e2000c10110c */
[----:B0-----:R-:W-:Y:S02]  /*81e0*/  IADD3 R12, P6, R25, R0, RZ ;  /* 0x00000000190c7210 */ /* 0x001fe40007fde0ff */
[----:B------:R-:W-:Y:S01]  /*81f0*/  ISETP.LT.AND P5, PT, R3, UR5, !P0 ;  /* 0x0000000503007c0c */ /* 0x000fe2000c7a1270 */
[----:B------:R-:W-:Y:S01]  /*8200*/  VIADD R3, R181, 0x4b ;  /* 0x0000004bb5037836 */ /* 0x000fe20000000000 */
[C---:B------:R-:W-:Y:S01]  /*8210*/  LEA.HI.X.SX32 R13, R25.reuse, R2, 0x1, P6 ;  /* 0x00000002190d7211 */ /* 0x040fe200030f0eff */
[----:B------:R-:W-:Y:S01]  /*8220*/  VIADD R25, R25, UR4 ;  /* 0x0000000419197c36 */ /* 0x000fe20008000000 */
[----:B------:R-:W-:Y:S01]  /*8230*/  PRMT R27, R11, 0x7771, RZ ;  /* 0x000077710b1b7816 */ /* 0x000fe200000000ff */
[----:B------:R-:W-:-:S02]  /*8240*/  ULDC UR5, c[0x0][0x22c] ;  /* 0x00008b0000057ab9 */ /* 0x000fc40000000800 */
[----:B------:R-:W-:Y:S01]  /*8250*/  VIADD R23, R25, UR4 ;  /* 0x0000000419177c36 */ /* 0x000fe20008000000 */
[----:B------:R-:W-:Y:S01]  /*8260*/  ISETP.LT.AND P3, PT, R3, UR5, !P0 ;  /* 0x0000000503007c0c */ /* 0x000fe2000c761270 */
[----:B------:R0:W-:Y:S01]  /*8270*/  @P2 STG.E.U8 desc[UR12][R20.64], R27 ;  /* 0x0000001b14002986 */ /* 0x0001e2000c10110c */
[----:B--2---:R-:W-:Y:S01]  /*8280*/  IADD3 R14, P6, R25, R0, RZ ;  /* 0x00000000190e7210 */ /* 0x004fe20007fde0ff */
[----:B------:R-:W-:Y:S01]  /*8290*/  VIADD R3, R181, 0x4c ;  /* 0x0000004cb5037836 */ /* 0x000fe20000000000 */
[----:B------:R-:W-:Y:S01]  /*82a0*/  ULDC UR5, c[0x0][0x22c] ;  /* 0x00008b0000057ab9 */ /* 0x000fe20000000800 */
[----:B------:R-:W-:Y:S02]  /*82b0*/  PRMT R29, R8, 0x7772, RZ ;  /* 0x00007772081d7816 */ /* 0x000fe400000000ff */
[----:B------:R-:W-:Y:S02]  /*82c0*/  LEA.HI.X.SX32 R15, R25, R2, 0x1, P6 ;  /* 0x00000002190f7211 */ /* 0x000fe400030f0eff */
[----:B------:R-:W-:Y:S01]  /*82d0*/  ISETP.LT.AND P2, PT, R3, UR5, !P0 ;  /* 0x0000000503007c0c */ /* 0x000fe2000c741270 */
[----:B------:R-:W-:Y:S01]  /*82e0*/  VIADD R3, R181, 0x4d ;  /* 0x0000004db5037836 */ /* 0x000fe20000000000 */
[----:B------:R2:W-:Y:S01]  /*82f0*/  @P1 STG.E.U8 desc[UR12][R12.64], R29 ;  /* 0x0000001d0c001986 */ /* 0x0005e2000c10110c */
[----:B------:R-:W-:Y:S01]  /*8300*/  ULDC UR5, c[0x0][0x22c] ;  /* 0x00008b0000057ab9 */ /* 0x000fe20000000800 */
[----:B0-----:R-:W-:-:S02]  /*8310*/  IADD3 R20, P6, R23, R0, RZ ;  /* 0x0000000017147210 */ /* 0x001fc40007fde0ff */
[----:B------:R-:W-:Y:S01]  /*8320*/  ISETP.LT.AND P1, PT, R3, UR5, !P0 ;  /* 0x0000000503007c0c */ /* 0x000fe2000c721270 */
[----:B------:R-:W-:Y:S01]  /*8330*/  VIADD R3, R181, 0x4e ;  /* 0x0000004eb5037836 */ /* 0x000fe20000000000 */
[C---:B------:R-:W-:Y:S01]  /*8340*/  LEA.HI.X.SX32 R21, R23.reuse, R2, 0x1, P6 ;  /* 0x0000000217157211 */ /* 0x040fe200030f0eff */
[----:B------:R-:W-:Y:S01]  /*8350*/  VIADD R23, R23, UR4 ;  /* 0x0000000417177c36 */ /* 0x000fe20008000000 */
[----:B------:R-:W-:Y:S01]  /*8360*/  PRMT R27, R8, 0x7773, RZ ;  /* 0x00007773081b7816 */ /* 0x000fe200000000ff */
[----:B------:R-:W-:Y:S02]  /*8370*/  ULDC UR5, c[0x0][0x22c] ;  /* 0x00008b0000057ab9 */ /* 0x000fe40000000800 */
[C---:B------:R-:W-:Y:S01]  /*8380*/  VIADD R25, R23.reuse, UR4 ;  /* 0x0000000417197c36 */ /* 0x040fe20008000000 */
[----:B--2---:R-:W-:Y:S01]  /*8390*/  IADD3 R12, P6, R23, R0, RZ ;  /* 0x00000000170c7210 */ /* 0x004fe20007fde0ff */
[----:B------:R0:W-:Y:S01]  /*83a0*/  @P4 STG.E.U8 desc[UR12][R14.64], R27 ;  /* 0x0000001b0e004986 */ /* 0x0001e2000c10110c */
[----:B------:R-:W-:-:S02]  /*83b0*/  PRMT R29, R9, 0x7772, RZ ;  /* 0x00007772091d7816 */ /* 0x000fc400000000ff */
[----:B------:R-:W-:Y:S02]  /*83c0*/  LEA.HI.X.SX32 R13, R23, R2, 0x1, P6 ;  /* 0x00000002170d7211 */ /* 0x000fe400030f0eff */
[----:B------:R-:W-:Y:S01]  /*83d0*/  IADD3 R8, P6, R25, R0, RZ ;  /* 0x0000000019087210 */ /* 0x000fe20007fde0ff */
[----:B------:R2:W-:Y:S01]  /*83e0*/  @P5 STG.E.U8 desc[UR12][R20.64], R29 ;  /* 0x0000001d14005986 */ /* 0x0005e2000c10110c */
[----:B------:R-:W-:Y:S01]  /*83f0*/  ISETP.LT.AND P4, PT, R3, UR5, !P0 ;  /* 0x0000000503007c0c */ /* 0x000fe2000c781270 */
[----:B------:R-:W-:Y:S01]  /*8400*/  VIADD R3, R181, 0x4f ;  /* 0x0000004fb5037836 */ /* 0x000fe20000000000 */
[----:B------:R-:W-:Y:S01]  /*8410*/  ULDC UR5, c[0x0][0x22c] ;  /* 0x00008b0000057ab9 */ /* 0x000fe20000000800 */
[C---:B------:R-:W-:Y:S02]  /*8420*/  PRMT R23, R10.reuse, 0x7772, RZ ;  /* 0x000077720a177816 */ /* 0x040fe400000000ff */
[----:B0-----:R-:W-:Y:S02]  /*8430*/  PRMT R27, R9, 0x7773, RZ ;  /* 0x00007773091b7816 */ /* 0x001fe400000000ff */
[C---:B------:R-:W-:Y:S01]  /*8440*/  LEA.HI.X.SX32 R9, R25.reuse, R2, 0x1, P6 ;  /* 0x0000000219097211 */ /* 0x040fe200030f0eff */
[----:B------:R-:W-:Y:S01]  /*8450*/  VIADD R25, R25, UR4 ;  /* 0x0000000419197c36 */ /* 0x000fe20008000000 */
[----:B------:R-:W-:Y:S01]  /*8460*/  ISETP.LT.AND P5, PT, R3, UR5, !P0 ;  /* 0x0000000503007c0c */ /* 0x000fe2000c7a1270 */
[----:B------:R-:W-:Y:S01]  /*8470*/  VIADD R3, R181, 0x50 ;  /* 0x00000050b5037836 */ /* 0x000fe20000000000 */
[----:B------:R-:W-:Y:S01]  /*8480*/  ULDC UR5, c[0x0][0x22c] ;  /* 0x00008b0000057ab9 */ /* 0x000fe20000000800 */
[C---:B--2---:R-:W-:Y:S01]  /*8490*/  VIADD R21, R25.reuse, UR4 ;  /* 0x0000000419157c36 */ /* 0x044fe20008000000 */
[----:B------:R-:W-:Y:S01]  /*84a0*/  IADD3 R14, P6, R25, R0, RZ ;  /* 0x00000000190e7210 */ /* 0x000fe20007fde0ff */
[----:B------:R0:W-:Y:S01]  /*84b0*/  @P3 STG.E.U8 desc[UR12][R12.64], R27 ;  /* 0x0000001b0c003986 */ /* 0x0001e2000c10110c */
[----:B------:R-:W-:Y:S01]  /*84c0*/  ISETP.LT.AND P3, PT, R3, UR5, !P0 ;  /* 0x0000000503007c0c */ /* 0x000fe2000c761270 */
[----:B------:R-:W-:Y:S01]  /*84d0*/  VIADD R3, R181, 0x51 ;  /* 0x00000051b5037836 */ /* 0x000fe20000000000 */
[----:B------:R-:W-:Y:S01]  /*84e0*/  LEA.HI.X.SX32 R15, R25, R2, 0x1, P6 ;  /* 0x00000002190f7211 */ /* 0x000fe200030f0eff */
[----:B------:R-:W-:Y:S01]  /*84f0*/  ULDC UR5, c[0x0][0x22c] ;  /* 0x00008b0000057ab9 */ /* 0x000fe20000000800 */
[----:B------:R2:W-:Y:S01]  /*8500*/  @P2 STG.E.U8 desc[UR12][R8.64], R23 ;  /* 0x0000001708002986 */ /* 0x0005e2000c10110c */
[----:B------:R-:W-:-:S02]  /*8510*/  PRMT R29, R10, 0x7773, RZ ;  /* 0x000077730a1d7816 */ /* 0x000fc400000000ff */
[----:B------:R-:W-:Y:S01]  /*8520*/  ISETP.LT.AND P2, PT, R3, UR5, !P0 ;  /* 0x0000000503007c0c */ /* 0x000fe2000c741270 */
[----:B------:R-:W-:Y:S01]  /*8530*/  VIADD R3, R181, 0x52 ;  /* 0x00000052b5037836 */ /* 0x000fe20000000000 */
[----:B------:R-:W-:Y:S01]  /*8540*/  ULDC UR5, c[0x0][0x22c] ;  /* 0x00008b0000057ab9 */ /* 0x000fe20000000800 */
[----:B------:R-:W-:Y:S01]  /*8550*/  @P1 STG.E.U8 desc[UR12][R14.64], R29 ;  /* 0x0000001d0e001986 */ /* 0x000fe2000c10110c */
[----:B0-----:R-:W-:Y:S02]  /*8560*/  IADD3 R12, P6, R21, R0, RZ ;  /* 0x00000000150c7210 */ /* 0x001fe40007fde0ff */
[----:B------:R-:W-:Y:S02]  /*8570*/  PRMT R27, R11, 0x7772, RZ ;  /* 0x000077720b1b7816 */ /* 0x000fe400000000ff */
        /* <DEDUP_REMOVED lines=12> */
[----:B------:R-:W-:-:S02]  /*8640*/  IADD3 R10, P6, R23, R0, RZ ;  /* 0x00000000170a7210 */ /* 0x000fc40007fde0ff */
[----:B------:R-:W-:Y:S02]  /*8650*/  PRMT R25, R11, 0x7773, RZ ;  /* 0x000077730b197816 */ /* 0x000fe400000000ff */
[C---:B------:R-:W-:Y:S01]  /*8660*/  LEA.HI.X.SX32 R11, R23.reuse, R2, 0x1, P6 ;  /* 0x00000002170b7211 */ /* 0x040fe200030f0eff */
[----:B------:R-:W-:Y:S01]  /*8670*/  VIADD R23, R23, UR4 ;  /* 0x0000000417177c36 */ /* 0x000fe20008000000 */
[----:B------:R-:W-:Y:S01]  /*8680*/  ISETP.LT.AND P6, PT, R3, UR5, !P0 ;  /* 0x0000000503007c0c */ /* 0x000fe2000c7c1270 */
[----:B------:R0:W-:Y:S01]  /*8690*/  @P5 STG.E.U8 desc[UR12][R8.64], R25 ;  /* 0x0000001908005986 */ /* 0x0001e2000c10110c */
[C---:B----4-:R-:W-:Y:S01]  /*86a0*/  PRMT R27, R16.reuse, 0x7770, RZ ;  /* 0x00007770101b7816 */ /* 0x050fe200000000ff */
[----:B------:R-:W-:Y:S01]  /*86b0*/  VIADD R3, R181, 0x55 ;  /* 0x00000055b5037836 */ /* 0x000fe20000000000 */
[----:B------:R-:W-:Y:S01]  /*86c0*/  ULDC UR4, c[0x0][0x248] ;  /* 0x0000920000047ab9 */ /* 0x000fe20000000800 */
[----:B------:R-:W-:Y:S01]  /*86d0*/  ULDC UR5, c[0x0][0x22c] ;  /* 0x00008b0000057ab9 */ /* 0x000fe20000000800 */
[C---:B------:R-:W-:Y:S01]  /*86e0*/  VIADD R15, R23.reuse, UR4 ;  /* 0x00000004170f7c36 */ /* 0x040fe20008000000 */
[----:B------:R2:W-:Y:S01]  /*86f0*/  @P3 STG.E.U8 desc[UR12][R10.64], R27 ;  /* 0x0000001b0a003986 */ /* 0x0005e2000c10110c */
[----:B------:R-:W-:Y:S01]  /*8700*/  IADD3 R12, P3, R23, R0, RZ ;  /* 0x00000000170c7210 */ /* 0x000fe20007f7e0ff */
[----:B------:R-:W-:Y:S01]  /*8710*/  ULDC UR4, c[0x0][0x22c] ;  /* 0x00008b0000047ab9 */ /* 0x000fe20000000800 */
[----:B------:R-:W-:Y:S01]  /*8720*/  ISETP.LT.AND P5, PT, R3, UR5, !P0 ;  /* 0x0000000503007c0c */ /* 0x000fe2000c7a1270 */
[----:B------:R-:W-:Y:S01]  /*8730*/  VIADD R3, R181, 0x56 ;  /* 0x00000056b5037836 */ /* 0x000fe20000000000 */
[----:B------:R-:W-:Y:S01]  /*8740*/  LEA.HI.X.SX32 R13, R23, R2, 0x1, P3 ;  /* 0x00000002170d7211 */ /* 0x000fe200018f0eff */
[----:B------:R-:W-:Y:S01]  /*8750*/  ULDC UR5, c[0x0][0x22c] ;  /* 0x00008b0000057ab9 */ /* 0x000fe20000000800 */
[----:B------:R-:W-:-:S02]  /*8760*/  PRMT R21, R16, 0x7771, RZ ;  /* 0x0000777110157816 */ /* 0x000fc400000000ff */
[----:B0-----:R-:W-:Y:S02]  /*8770*/  IADD3 R8, P3, R15, R0, RZ ;  /* 0x000000000f087210 */ /* 0x001fe40007f7e0ff */
[----:B------:R-:W-:Y:S01]  /*8780*/  PRMT R23, R17, 0x7770, RZ ;  /* 0x0000777011177816 */ /* 0x000fe200000000ff */
[----:B------:R0:W-:Y:S01]  /*8790*/  @P2 STG.E.U8 desc[UR12][R12.64], R21 ;  /* 0x000000150c002986 */ /* 0x0001e2000c10110c */
[----:B------:R-:W-:Y:S01]  /*87a0*/  ISETP.LT.AND P2, PT, R3, UR4, !P0 ;  /* 0x0000000403007c0c */ /* 0x000fe2000c741270 */
[----:B------:R-:W-:Y:S01]  /*87b0*/  ULDC UR4, c[0x0][0x248] ;  /* 0x0000920000047ab9 */ /* 0x000fe20000000800 */
[C---:B------:R-:W-:Y:S01]  /*87c0*/  LEA.HI.X.SX32 R9, R15.reuse, R2, 0x1, P3 ;  /* 0x000000020f097211 */ /* 0x040fe200018f0eff */
[----:B------:R-:W-:Y:S01]  /*87d0*/  VIADD R15, R15, UR4 ;  /* 0x000000040f0f7c36 */ /* 0x000fe20008000000 */
[----:B------:R-:W-:Y:S01]  /*87e0*/  ULDC UR4, c[0x0][0x22c] ;  /* 0x00008b0000047ab9 */ /* 0x000fe20000000800 */
[----:B------:R-:W-:Y:S01]  /*87f0*/  VIADD R3, R181, 0x57 ;  /* 0x00000057b5037836 */ /* 0x000fe20000000000 */
[----:B------:R-:W-:Y:S01]  /*8800*/  PRMT R25, R18, 0x7770, RZ ;  /* 0x0000777012197816 */ /* 0x000fe200000000ff */
[----:B------:R3:W-:Y:S01]  /*8810*/  @P1 STG.E.U8 desc[UR12][R8.64], R23 ;  /* 0x0000001708001986 */ /* 0x0007e2000c10110c */
[----:B--2---:R-:W-:-:S02]  /*8820*/  IADD3 R10, P1, R15, R0, RZ ;  /* 0x000000000f0a7210 */ /* 0x004fc40007f3e0ff */
[----:B------:R-:W-:Y:S01]  /*8830*/  ISETP.LT.AND P3, PT, R3, UR4, !P0 ;  /* 0x0000000403007c0c */ /* 0x000fe2000c761270 */
[----:B------:R-:W-:Y:S01]  /*8840*/  ULDC UR4, c[0x0][0x248] ;  /* 0x0000920000047ab9 */ /* 0x000fe20000000800 */
[C---:B------:R-:W-:Y:S01]  /*8850*/  LEA.HI.X.SX32 R11, R15.reuse, R2, 0x1, P1 ;  /* 0x000000020f0b7211 */ /* 0x040fe200008f0eff */
[----:B------:R-:W-:Y:S01]  /*8860*/  VIADD R15, R15, UR4 ;  /* 0x000000040f0f7c36 */ /* 0x000fe20008000000 */
[----:B0-----:R-:W-:Y:S01]  /*8870*/  PRMT R21, R17, 0x7771, RZ ;  /* 0x0000777111157816 */ /* 0x001fe200000000ff */
[----:B------:R-:W-:Y:S01]  /*8880*/  ULDC UR4, c[0x0][0x248] ;  /* 0x0000920000047ab9 */ /* 0x000fe20000000800 */
[----:B------:R-:W-:Y:S02]  /*8890*/  VIADD R3, R181, 0x58 ;  /* 0x00000058b5037836 */ /* 0x000fe40000000000 */
[C---:B------:R-:W-:Y:S01]  /*88a0*/  VIADD R13, R15.reuse, UR4 ;  /* 0x000000040f0d7c36 */ /* 0x040fe20008000000 */
[----:B------:R0:W-:Y:S01]  /*88b0*/  @P4 STG.E.U8 desc[UR12][R10.64], R21 ;  /* 0x000000150a004986 */ /* 0x0001e2000c10110c */
[----:B---3--:R-:W-:Y:S01]  /*88c0*/  IADD3 R8, P4, R15, R0, RZ ;  /* 0x000000000f087210 */ /* 0x008fe20007f9e0ff */
[----:B------:R-:W-:Y:S01]  /*88d0*/  ULDC UR4, c[0x0][0x248] ;  /* 0x0000920000047ab9 */ /* 0x000fe20000000800 */
[----:B------:R-:W-:Y:S01]  /*88e0*/  ISETP.LT.AND P1, PT, R3, UR5, !P0 ;  /* 0x0000000503007c0c */ /* 0x000fe2000c721270 */
[----:B------:R-:W-:Y:S01]  /*88f0*/  VIADD R3, R181, 0x59 ;  /* 0x00000059b5037836 */ /* 0x000fe20000000000 */
[----:B------:R-:W-:Y:S01]  /*8900*/  LEA.HI.X.SX32 R9, R15, R2, 0x1, P4 ;  /* 0x000000020f097211 */ /* 0x000fe200020f0eff */
[C---:B------:R-:W-:Y:S01]  /*8910*/  VIADD R15, R13.reuse, UR4 ;  /* 0x000000040d0f7c36 */ /* 0x040fe20008000000 */
[C---:B------:R-:W-:Y:S01]  /*8920*/  IADD3 R12, P4, R13.reuse, R0, RZ ;  /* 0x000000000d0c7210 */ /* 0x040fe20007f9e0ff */
[----:B------:R-:W-:Y:S01]  /*8930*/  ULDC UR5, c[0x0][0x22c] ;  /* 0x00008b0000057ab9 */ /* 0x000fe20000000800 */
[----:B------:R-:W-:Y:S01]  /*8940*/  PRMT R23, R18, 0x7771, RZ ;  /* 0x0000777112177816 */ /* 0x000fe200000000ff */
[----:B------:R2:W-:Y:S01]  /*8950*/  @P6 STG.E.U8 desc[UR12][R8.64], R25 ;  /* 0x0000001908006986 */ /* 0x0005e2000c10110c */
[----:B------:R-:W-:Y:S01]  /*8960*/  LEA.HI.X.SX32 R13, R13, R2, 0x1, P4 ;  /* 0x000000020d0d7211 */ /* 0x000fe200020f0eff */
[----:B------:R-:W-:Y:S01]  /*8970*/  ULDC UR4, c[0x0][0x248] ;  /* 0x0000920000047ab9 */ /* 0x000fe20000000800 */
[----:B0-----:R-:W-:-:S02]  /*8980*/  IADD3 R10, P6, R15, R0, RZ ;  /* 0x000000000f0a7210 */ /* 0x001fc40007fde0ff */
[----:B------:R-:W-:Y:S01]  /*8990*/  ISETP.LT.AND P4, PT, R3, UR5, !P0 ;  /* 0x0000000503007c0c */ /* 0x000fe2000c781270 */
[----:B------:R-:W-:Y:S01]  /*89a0*/  VIADD R3, R181, 0x5a ;  /* 0x0000005ab5037836 */ /* 0x000fe20000000000 */
[C---:B------:R-:W-:Y:S01]  /*89b0*/  LEA.HI.X.SX32 R11, R15.reuse, R2, 0x1, P6 ;  /* 0x000000020f0b7211 */ /* 0x040fe200030f0eff */
[----:B------:R-:W-:Y:S01]  /*89c0*/  VIADD R15, R15, UR4 ;  /* 0x000000040f0f7c36 */ /* 0x000fe20008000000 */
[----:B------:R-:W-:Y:S01]  /*89d0*/  PRMT R21, R19, 0x7770, RZ ;  /* 0x0000777013157816 */ /* 0x000fe200000000ff */
[----:B------:R-:W-:Y:S01]  /*89e0*/  ULDC UR5, c[0x0][0x22c] ;  /* 0x00008b0000057ab9 */ /* 0x000fe20000000800 */
[----:B------:R0:W-:Y:S01]  /*89f0*/  @P5 STG.E.U8 desc[UR12][R12.64], R23 ;  /* 0x000000170c005986 */ /* 0x0001e2000c10110c */
[----:B------:R-:W-:Y:S01]  /*8a00*/  ISETP.LT.AND P6, PT, R3, UR5, !P0 ;  /* 0x0000000503007c0c */ /* 0x000fe2000c7c1270 */
[----:B------:R-:W-:Y:S01]  /*8a10*/  VIADD R3, R181, 0x5b ;  /* 0x0000005bb5037836 */ /* 0x000fe20000000000 */
[----:B------:R-:W-:Y:S01]  /*8a20*/  ULDC UR4, c[0x0][0x248] ;  /* 0x0000920000047ab9 */ /* 0x000fe20000000800 */
[----:B------:R3:W-:Y:S01]  /*8a30*/  @P2 STG.E.U8 desc[UR12][R10.64], R21 ;  /* 0x000000150a002986 */ /* 0x0007e2000c10110c */
[----:B--2---:R-:W-:Y:S01]  /*8a40*/  IADD3 R8, P2, R15, R0, RZ ;  /* 0x000000000f087210 */ /* 0x004fe20007f5e0ff */
[----:B------:R-:W-:-:S02]  /*8a50*/  ULDC UR5, c[0x0][0x22c] ;  /* 0x00008b0000057ab9 */ /* 0x000fc40000000800 */
[----:B------:R-:W-:Y:S01]  /*8a60*/  ISETP.LT.AND P5, PT, R3, UR5, !P0 ;  /* 0x0000000503007c0c */ /* 0x000fe2000c7a1270 */
[----:B------:R-:W-:Y:S01]  /*8a70*/  VIADD R3, R181, 0x5c ;  /* 0x0000005cb5037836 */ /* 0x000fe20000000000 */
[C---:B------:R-:W-:Y:S01]  /*8a80*/  LEA.HI.X.SX32 R9, R15.reuse, R2, 0x1, P2 ;  /* 0x000000020f097211 */ /* 0x040fe200010f0eff */
[----:B------:R-:W-:Y:S01]  /*8a90*/  ULDC UR5, c[0x0][0x22c] ;  /* 0x00008b0000057ab9 */ /* 0x000fe20000000800 */
[----:B0-----:R-:W-:Y:S01]  /*8aa0*/  VIADD R13, R15, UR4 ;  /* 0x000000040f0d7c36 */ /* 0x001fe20008000000 */
[----:B------:R-:W-:Y:S01]  /*8ab0*/  PRMT R23, R19, 0x7771, RZ ;  /* 0x0000777113177816 */ /* 0x000fe200000000ff */
[----:B------:R-:W-:Y:S01]  /*8ac0*/  ULDC UR4, c[0x0][0x22c] ;  /* 0x00008b0000047ab9 */ /* 0x000fe20000000800 */
[----:B---3--:R-:W-:Y:S02]  /*8ad0*/  PRMT R21, R16, 0x7772, RZ ;  /* 0x0000777210157816 */ /* 0x008fe400000000ff */
[----:B------:R-:W-:Y:S01]  /*8ae0*/  IADD3 R10, P2, R13, R0, RZ ;  /* 0x000000000d0a7210 */ /* 0x000fe20007f5e0ff */
[----:B------:R0:W-:Y:S01]  /*8af0*/  @P3 STG.E.U8 desc[UR12][R8.64], R23 ;  /* 0x0000001708003986 */ /* 0x0001e2000c10110c */
[----:B------:R-:W-:Y:S01]  /*8b00*/  ISETP.LT.AND P3, PT, R3, UR4, !P0 ;  /* 0x0000000403007c0c */ /* 0x000fe2000c761270 */
[----:B------:R-:W-:Y:S01]  /*8b10*/  ULDC UR4, c[0x0][0x248] ;  /* 0x0000920000047ab9 */ /* 0x000fe20000000800 */
[C---:B------:R-:W-:Y:S01]  /*8b20*/  LEA.HI.X.SX32 R11, R13.reuse, R2, 0x1, P2 ;  /* 0x000000020d0b7211 */ /* 0x040fe200010f0eff */
[----:B------:R-:W-:Y:S01]  /*8b30*/  VIADD R15, R13, UR4 ;  /* 0x000000040d0f7c36 */ /* 0x000fe20008000000 */
[----:B------:R-:W-:Y:S01]  /*8b40*/  ULDC UR4, c[0x0][0x22c] ;  /* 0x00008b0000047ab9 */ /* 0x000fe20000000800 */
[----:B------:R-:W-:-:S02]  /*8b50*/  VIADD R3, R181, 0x5d ;  /* 0x0000005db5037836 */ /* 0x000fc40000000000 */
[----:B------:R2:W-:Y:S01]  /*8b60*/  @P1 STG.E.U8 desc[UR12][R10.64], R21 ;  /* 0x000000150a001986 */ /* 0x0005e2000c10110c */
[----:B------:R-:W-:Y:S02]  /*8b70*/  IADD3 R12, P1, R15, R0, RZ ;  /* 0x000000000f0c7210 */ /* 0x000fe40007f3e0ff */
[----:B------:R-:W-:Y:S01]  /*8b80*/  ISETP.LT.AND P2, PT, R3, UR4, !P0 ;  /* 0x0000000403007c0c */ /* 0x000fe2000c741270 */
[----:B------:R-:W-:Y:S01]  /*8b90*/  ULDC UR4, c[0x0][0x248] ;  /* 0x0000920000047ab9 */ /* 0x000fe20000000800 */
[C---:B------:R-:W-:Y:S01]  /*8ba0*/  LEA.HI.X.SX32 R13, R15.reuse, R2, 0x1, P1 ;  /* 0x000000020f0d7211 */ /* 0x040fe200008f0eff */
[----:B------:R-:W-:Y:S01]  /*8bb0*/  VIADD R15, R15, UR4 ;  /* 0x000000040f0f7c36 */ /* 0x000fe20008000000 */
[----:B0-----:R-:W-:Y:S01]  /*8bc0*/  PRMT R23, R16, 0x7773, RZ ;  /* 0x0000777310177816 */ /* 0x001fe200000000ff */
[----:B------:R-:W-:Y:S01]  /*8bd0*/  ULDC UR4, c[0x0][0x248] ;  /* 0x0000920000047ab9 */ /* 0x000fe20000000800 */
[----:B------:R-:W-:-:S03]  /*8be0*/  VIADD R3, R181, 0x5e ;  /* 0x0000005eb5037836 */ /* 0x000fc60000000000 */
[----:B------:R0:W-:Y:S01]  /*8bf0*/  @P4 STG.E.U8 desc[UR12][R12.64], R23 ;  /* 0x000000170c004986 */ /* 0x0001e2000c10110c */
[C---:B------:R-:W-:Y:S01]  /*8c00*/  IADD3 R8, P4, R15.reuse, R0, RZ ;  /* 0x000000000f087210 */ /* 0x040fe20007f9e0ff */
[----:B--2---:R-:W-:Y:S01]  /*8c10*/  VIADD R11, R15, UR4 ;  /* 0x000000040f0b7c36 */ /* 0x004fe20008000000 */
[----:B------:R-:W-:Y:S01]  /*8c20*/  ULDC UR4, c[0x0][0x248] ;  /* 0x0000920000047ab9 */ /* 0x000fe20000000800 */
[----:B------:R-:W-:Y:S02]  /*8c30*/  PRMT R21, R17, 0x7772, RZ ;  /* 0x0000777211157816 */ /* 0x000fe400000000ff */
[----:B------:R-:W-:Y:S01]  /*8c40*/  LEA.HI.X.SX32 R9, R15, R2, 0x1, P4 ;  /* 0x000000020f097211 */ /* 0x000fe200020f0eff */
[----:B------:R-:W-:Y:S01]  /*8c50*/  VIADD R15, R11, UR4 ;  /* 0x000000040b0f7c36 */ /* 0x000fe20008000000 */
[----:B------:R-:W-:Y:S01]  /*8c60*/  ISETP.LT.AND P1, PT, R3, UR5, !P0 ;  /* 0x0000000503007c0c */ /* 0x000fe2000c721270 */
[----:B------:R-:W-:Y:S01]  /*8c70*/  VIADD R3, R181, 0x5f ;  /* 0x0000005fb5037836 */ /* 0x000fe20000000000 */
[-C--:B------:R-:W-:Y:S01]  /*8c80*/  IADD3 R10, P4, R11, R0.reuse, RZ ;  /* 0x000000000b0a7210 */ /* 0x080fe20007f9e0ff */
[----:B------:R2:W-:Y:S01]  /*8c90*/  @P6 STG.E.U8 desc[UR12][R8.64], R21 ;  /* 0x0000001508006986 */ /* 0x0005e2000c10110c */
[----:B------:R-:W-:Y:S01]  /*8ca0*/  ULDC UR5, c[0x0][0x22c] ;  /* 0x00008b0000057ab9 */ /* 0x000fe20000000800 */
[----:B0-----:R-:W-:Y:S01]  /*8cb0*/  IADD3 R12, P6, R15, R0, RZ ;  /* 0x000000000f0c7210 */ /* 0x001fe20007fde0ff */
[----:B------:R-:W-:Y:S01]  /*8cc0*/  ULDC UR4, c[0x0][0x248] ;  /* 0x0000920000047ab9 */ /* 0x000fe20000000800 */
[----:B------:R-:W-:-:S02]  /*8cd0*/  LEA.HI.X.SX32 R11, R11, R2, 0x1, P4 ;  /* 0x000000020b0b7211 */ /* 0x000fc400020f0eff */
[----:B------:R-:W-:Y:S01]  /*8ce0*/  ISETP.LT.AND P4, PT, R3, UR5, !P0 ;  /* 0x0000000503007c0c */ /* 0x000fe2000c781270 */
[----:B------:R-:W-:Y:S01]  /*8cf0*/  VIADD R3, R181, 0x60 ;  /* 0x00000060b5037836 */ /* 0x000fe20000000000 */
[----:B------:R-:W-:Y:S01]  /*8d00*/  PRMT R17, R17, 0x7773, RZ ;  /* 0x0000777311117816 */ /* 0x000fe200000000ff */
[----:B------:R-:W-:Y:S01]  /*8d10*/  ULDC UR5, c[0x0][0x22c] ;  /* 0x00008b0000057ab9 */ /* 0x000fe20000000800 */
[C---:B------:R-:W-:Y:S01]  /*8d20*/  LEA.HI.X.SX32 R13, R15.reuse, R2, 0x1, P6 ;  /* 0x000000020f0d7211 */ /* 0x040fe200030f0eff */
[----:B------:R-:W-:Y:S01]  /*8d30*/  VIADD R15, R15, UR4 ;  /* 0x000000040f0f7c36 */ /* 0x000fe20008000000 */
[C---:B------:R-:W-:Y:S01]  /*8d40*/  PRMT R23, R18.reuse, 0x7772, RZ ;  /* 0x0000777212177816 */ /* 0x040fe200000000ff */
[----:B------:R0:W-:Y:S01]  /*8d50*/  @P5 STG.E.U8 desc[UR12][R10.64], R17 ;  /* 0x000000110a005986 */ /* 0x0001e2000c10110c */
[----:B------:R-:W-:Y:S01]  /*8d60*/  ISETP.LT.AND P6, PT, R3, UR5, !P0 ;  /* 0x0000000503007c0c */ /* 0x000fe2000c7c1270 */
[----:B------:R-:W-:Y:S01]  /*8d70*/  VIADD R3, R181, 0x61 ;  /* 0x00000061b5037836 */ /* 0x000fe20000000000 */
[----:B------:R-:W-:Y:S01]  /*8d80*/  ULDC UR4, c[0x0][0x248] ;  /* 0x0000920000047ab9 */ /* 0x000fe20000000800 */
[----:B------:R3:W-:Y:S01]  /*8d90*/  @P3 STG.E.U8 desc[UR12][R12.64], R23 ;  /* 0x000000170c003986 */ /* 0x0007e2000c10110c */
[----:B--2---:R-:W-:Y:S01]  /*8da0*/  IADD3 R8, P3, R15, R0, RZ ;  /* 0x000000000f087210 */ /* 0x004fe20007f7e0ff */
[----:B------:R-:W-:Y:S01]  /*8db0*/  ULDC UR5, c[0x0][0x22c] ;  /* 0x00008b0000057ab9 */ /* 0x000fe20000000800 */
[----:B------:R-:W-:-:S02]  /*8dc0*/  PRMT R21, R18, 0x7773, RZ ;  /* 0x0000777312157816 */ /* 0x000fc400000000ff */
[----:B------:R-:W-:Y:S01]  /*8dd0*/  ISETP.LT.AND P5, PT, R3, UR5, !P0 ;  /* 0x0000000503007c0c */ /* 0x000fe2000c7a1270 */
[----:B------:R-:W-:Y:S01]  /*8de0*/  VIADD R3, R181, 0x62 ;  /* 0x00000062b5037836 */ /* 0x000fe20000000000 */
[C---:B------:R-:W-:Y:S01]  /*8df0*/  LEA.HI.X.SX32 R9, R15.reuse, R2, 0x1, P3 ;  /* 0x000000020f097211 */ /* 0x040fe200018f0eff */
[----:B0-----:R-:W-:Y:S01]  /*8e00*/  VIADD R17, R15, UR4 ;  /* 0x000000040f117c36 */ /* 0x001fe20008000000 */
[----:B------:R-:W-:Y:S01]  /*8e10*/  ULDC UR4, c[0x0][0x22c] ;  /* 0x00008b0000047ab9 */ /* 0x000fe20000000800 */
[----:B------:R-:W-:Y:S01]  /*8e20*/  PRMT R15, R19, 0x7772, RZ ;  /* 0x00007772130f7816 */ /* 0x000fe200000000ff */
[----:B------:R-:W-:Y:S01]  /*8e30*/  ULDC UR5, c[0x0][0x22c] ;  /* 0x00008b0000057ab9 */ /* 0x000fe20000000800 */
[----:B------:R5:W-:Y:S01]  /*8e40*/  @P2 STG.E.U8 desc[UR12][R8.64], R21 ;  /* 0x0000001508002986 */ /* 0x000be2000c10110c */
[----:B------:R-:W-:Y:S02]  /*8e50*/  IADD3 R10, P3, R17, R0, RZ ;  /* 0x00000000110a7210 */ /* 0x000fe40007f7e0ff */
        /* <DEDUP_REMOVED lines=8> */
[----:B---3--:R-:W-:-:S02]  /*8ee0*/  IADD3 R12, P1, R17, R0, RZ ;  /* 0x00000000110c7210 */ /* 0x008fc40007f3e0ff */
[----:B------:R-:W-:Y:S01]  /*8ef0*/  ISETP.LT.AND P3, PT, R3, UR4, !P0 ;  /* 0x0000000403007c0c */ /* 0x000fe2000c761270 */
[----:B------:R-:W-:Y:S01]  /*8f00*/  ULDC UR4, c[0x0][0x248] ;  /* 0x0000920000047ab9 */ /* 0x000fe20000000800 */
[C---:B------:R-:W-:Y:S01]  /*8f10*/  LEA.HI.X.SX32 R13, R17.reuse, R2, 0x1, P1 ;  /* 0x00000002110d7211 */ /* 0x040fe200008f0eff */
[----:B------:R-:W-:Y:S01]  /*8f20*/  VIADD R17, R17, UR4 ;  /* 0x0000000411117c36 */ /* 0x000fe20008000000 */
[----:B------:R-:W-:Y:S01]  /*8f30*/  ULDC UR4, c[0x0][0x248] ;  /* 0x0000920000047ab9 */ /* 0x000fe20000000800 */
[----:B------:R-:W-:Y:S01]  /*8f40*/  VIADD R3, R181, 0x64 ;  /* 0x00000064b5037836 */ /* 0x000fe20000000000 */
[C---:B-----5:R-:W-:Y:S01]  /*8f50*/  PRMT R21, R4.reuse, 0x7770, RZ ;  /* 0x0000777004157816 */ /* 0x060fe200000000ff */
[----:B------:R2:W-:Y:S01]  /*8f60*/  @P4 STG.E.U8 desc[UR12][R12.64], R19 ;  /* 0x000000130c004986 */ /* 0x0005e2000c10110c */
[C---:B------:R-:W-:Y:S01]  /*8f70*/  IADD3 R8, P4, R17.reuse, R0, RZ ;  /* 0x0000000011087210 */ /* 0x040fe20007f9e0ff */
[----:B0-----:R-:W-:Y:S01]  /*8f80*/  VIADD R11, R17, UR4 ;  /* 0x00000004110b7c36 */ /* 0x001fe20008000000 */
[----:B------:R-:W-:Y:S01]  /*8f90*/  ULDC UR4, c[0x0][0x248] ;  /* 0x0000920000047ab9 */ /* 0x000fe20000000800 */
[----:B------:R-:W-:Y:S01]  /*8fa0*/  ISETP.LT.AND P1, PT, R3, UR5, !P0 ;  /* 0x0000000503007c0c */ /* 0x000fe2000c721270 */
[----:B------:R-:W-:Y:S01]  /*8fb0*/  VIADD R3, R181, 0x65 ;  /* 0x00000065b5037836 */ /* 0x000fe20000000000 */
[----:B------:R-:W-:Y:S01]  /*8fc0*/  LEA.HI.X.SX32 R9, R17, R2, 0x1, P4 ;  /* 0x0000000211097211 */ /* 0x000fe200020f0eff */
[C---:B------:R-:W-:Y:S01]  /*8fd0*/  VIADD R15, R11.reuse, UR4 ;  /* 0x000000040b0f7c36 */ /* 0x040fe20008000000 */
[-C--:B------:R-:W-:Y:S01]  /*8fe0*/  IADD3 R10, P4, R11, R0.reuse, RZ ;  /* 0x000000000b0a7210 */ /* 0x080fe20007f9e0ff */
[----:B------:R-:W-:Y:S01]  /*8ff0*/  ULDC UR5, c[0x0][0x22c] ;  /* 0x00008b0000057ab9 */ /* 0x000fe20000000800 */
[----:B------:R-:W-:Y:S01]  /*9000*/  PRMT R17, R4, 0x7771, RZ ;  /* 0x0000777104117816 */ /* 0x000fe200000000ff */
[----:B------:R0:W-:Y:S01]  /*9010*/  @P6 STG.E.U8 desc[UR12][R8.64], R21 ;  /* 0x0000001508006986 */ /* 0x0001e2000c10110c */
[----:B--2---:R-:W-:Y:S01]  /*9020*/  IADD3 R12, P6, R15, R0, RZ ;  /* 0x000000000f0c7210 */ /* 0x004fe20007fde0ff */
[----:B------:R-:W-:Y:S01]  /*9030*/  ULDC UR4, c[0x0][0x248] ;  /* 0x0000920000047ab9 */ /* 0x000fe20000000800 */
[----:B------:R-:W-:-:S02]  /*9040*/  LEA.HI.X.SX32 R11, R11, R2, 0x1, P4 ;  /* 0x000000020b0b7211 */ /* 0x000fc400020f0eff */
        /* <DEDUP_REMOVED lines=11> */
[----:B0-----:R-:W-:Y:S01]  /*9100*/  IADD3 R8, P2, R15, R0, RZ ;  /* 0x000000000f087210 */ /* 0x001fe20007f5e0ff */
[----:B------:R-:W-:Y:S01]  /*9110*/  ULDC UR5, c[0x0][0x22c] ;  /* 0x00008b0000057ab9 */ /* 0x000fe20000000800 */
[----:B------:R-:W-:-:S02]  /*9120*/  PRMT R21, R4, 0x7772, RZ ;  /* 0x0000777204157816 */ /* 0x000fc400000000ff */
[----:B------:R-:W-:Y:S02]  /*9130*/  LEA.HI.X.SX32 R9, R15, R2, 0x1, P2 ;  /* 0x000000020f097211 */ /* 0x000fe400010f0eff */
[----:B------:R-:W-:Y:S01]  /*9140*/  ISETP.LT.AND P5, PT, R3, UR5, !P0 ;  /* 0x0000000503007c0c */ /* 0x000fe2000c7a1270 */
[----:B--2---:R-:W-:Y:S01]  /*9150*/  VIADD R17, R15, UR4 ;  /* 0x000000040f117c36 */ /* 0x004fe20008000000 */
[----:B------:R-:W-:Y:S01]  /*9160*/  PRMT R15, R5, 0x7771, RZ ;  /* 0x00007771050f7816 */ /* 0x000fe200000000ff */
[----:B------:R-:W-:Y:S01]  /*9170*/  VIADD R3, R181, 0x68 ;  /* 0x00000068b5037836 */ /* 0x000fe20000000000 */
[----:B------:R-:W-:Y:S01]  /*9180*/  ULDC UR4, c[0x0][0x22c] ;  /* 0x00008b0000047ab9 */ /* 0x000fe20000000800 */
[----:B---3--:R-:W-:Y:S01]  /*9190*/  PRMT R19, R6, 0x7770, RZ ;  /* 0x0000777006137816 */ /* 0x008fe200000000ff */
[----:B------:R-:W-:Y:S01]  /*91a0*/  ULDC UR5, c[0x0][0x22c] ;  /* 0x00008b0000057ab9 */ /* 0x000fe20000000800 */
        /* <DEDUP_REMOVED lines=22> */
[----:B------:R-:W-:Y:S02]  /*9310*/  LEA.HI.X.SX32 R9, R17, R2, 0x1, P4 ;  /* 0x0000000211097211 */ /* 0x000fe400020f0eff */
[----:B------:R-:W-:Y:S01]  /*9320*/  ISETP.LT.AND P1, PT, R3, UR5, !P0 ;  /* 0x0000000503007c0c */ /* 0x000fe2000c721270 */
[----:B------:R-:W-:Y:S01]  /*9330*/  VIADD R3, R181, 0x6b ;  /* 0x0000006bb5037836 */ /* 0x000fe20000000000 */
[C---:B------:R-:W-:Y:S01]  /*9340*/  IADD3 R10, P4, R11.reuse, R0, RZ ;  /* 0x000000000b0a7210 */ /* 0x040fe20007f9e0ff */
[----:B------:R2:W-:Y:S01]  /*9350*/  @P6 STG.E.U8 desc[UR12][R8.64], R19 ;  /* 0x0000001308006986 */ /* 0x0005e2000c10110c */
[C---:B0-----:R-:W-:Y:S01]  /*9360*/  VIADD R15, R11.reuse, UR4 ;  /* 0x000000040b0f7c36 */ /* 0x041fe20008000000 */
[----:B------:R-:W-:Y:S01]  /*9370*/  ULDC UR5, c[0x0][0x22c] ;  /* 0x00008b0000057ab9 */ /* 0x000fe20000000800 */
[----:B------:R-:W-:Y:S01]  /*9380*/  LEA.HI.X.SX32 R11, R11, R2, 0x1, P4 ;  /* 0x000000020b0b7211 */ /* 0x000fe200020f0eff */
[----:B------:R-:W-:Y:S01]  /*9390*/  ULDC UR4, c[0x0][0x248] ;  /* 0x0000920000047ab9 */ /* 0x000fe20000000800 */
[----:B------:R-:W-:Y:S01]  /*93a0*/  ISETP.LT.AND P4, PT, R3, UR5, !P0 ;  /* 0x0000000503007c0c */ /* 0x000fe2000c781270 */
[----:B------:R-:W-:Y:S01]  /*93b0*/  VIADD R3, R181, 0x6c ;  /* 0x0000006cb5037836 */ /* 0x000fe20000000000 */
[----:B------:R-:W-:Y:S01]  /*93c0*/  IADD3 R12, P6, R15, R0, RZ ;  /* 0x000000000f0c7210 */ /* 0x000fe20007fde0ff */
[----:B------:R-:W-:Y:S01]  /*93d0*/  ULDC UR5, c[0x0][0x22c] ;  /* 0x00008b0000057ab9 */ /* 0x000fe20000000800 */
[----:B------:R-:W-:-:S02]  /*93e0*/  PRMT R17, R7, 0x7771, RZ ;  /* 0x0000777107117816 */ /* 0x000fc400000000ff */
[C---:B------:R-:W-:Y:S01]  /*93f0*/  LEA.HI.X.SX32 R13, R15.reuse, R2, 0x1, P6 ;  /* 0x000000020f0d7211 */ /* 0x040fe200030f0eff */
[----:B------:R-:W-:Y:S01]  /*9400*/  VIADD R15, R15, UR4 ;  /* 0x000000040f0f7c36 */ /* 0x000fe20008000000 */
[----:B------:R-:W-:Y:S01]  /*9410*/  ISETP.LT.AND P6, PT, R3, UR5, !P0 ;  /* 0x0000000503007c0c */ /* 0x000fe2000c7c1270 */
[----:B------:R0:W-:Y:S01]  /*9420*/  @P5 STG.E.U8 desc[UR12][R10.64], R17 ;  /* 0x000000110a005986 */ /* 0x0001e2000c10110c */
[----:B------:R-:W-:Y:S01]  /*9430*/  VIADD R3, R181, 0x6d ;  /* 0x0000006db5037836 */ /* 0x000fe20000000000 */
[----:B------:R-:W-:Y:S01]  /*9440*/  ULDC UR4, c[0x0][0x248] ;  /* 0x0000920000047ab9 */ /* 0x000fe20000000800 */
[----:B--2---:R-:W-:Y:S01]  /*9450*/  IADD3 R8, P5, R15, R0, RZ ;  /* 0x000000000f087210 */ /* 0x004fe20007fbe0ff */
[----:B------:R-:W-:Y:S01]  /*9460*/  ULDC UR5, c[0x0][0x22c] ;  /* 0x00008b0000057ab9 */ /* 0x000fe20000000800 */
[----:B------:R2:W-:Y:S01]  /*9470*/  @P3 STG.E.U8 desc[UR12][R12.64], R21 ;  /* 0x000000150c003986 */ /* 0x0005e2000c10110c */
[----:B------:R-:W-:Y:S01]  /*9480*/  ISETP.LT.AND P3, PT, R3, UR5, !P0 ;  /* 0x0000000503007c0c */ /* 0x000fe2000c761270 */
[----:B------:R-:W-:Y:S01]  /*9490*/  VIADD R3, R181, 0x6e ;  /* 0x0000006eb5037836 */ /* 0x000fe20000000000 */
[C---:B------:R-:W-:Y:S01]  /*94a0*/  LEA.HI.X.SX32 R9, R15.reuse, R2, 0x1, P5 ;  /* 0x000000020f097211 */ /* 0x040fe200028f0eff */
[----:B------:R-:W-:Y:S01]  /*94b0*/  ULDC UR5, c[0x0][0x22c] ;  /* 0x00008b0000057ab9 */ /* 0x000fe20000000800 */
[----:B------:R-:W-:Y:S01]  /*94c0*/  PRMT R19, R4, 0x7773, RZ ;  /* 0x0000777304137816 */ /* 0x000fe200000000ff */
[----:B0-----:R-:W-:Y:S01]  /*94d0*/  VIADD R17, R15, UR4 ;  /* 0x000000040f117c36 */ /* 0x001fe20008000000 */
[----:B------:R-:W-:Y:S01]  /*94e0*/  ULDC UR4, c[0x0][0x22c] ;  /* 0x00008b0000047ab9 */ /* 0x000fe20000000800 */
[----:B------:R-:W-:-:S02]  /*94f0*/  PRMT R15, R5, 0x7772, RZ ;  /* 0x00007772050f7816 */ /* 0x000fc400000000ff */
[----:B------:R0:W-:Y:S01]  /*9500*/  @P2 STG.E.U8 desc[UR12][R8.64], R19 ;  /* 0x0000001308002986 */ /* 0x0001e2000c10110c */
[----:B------:R-:W-:Y:S01]  /*9510*/  ISETP.LT.AND P2, PT, R3, UR4, !P0 ;  /* 0x0000000403007c0c */ /* 0x000fe2000c741270 */
[----:B------:R-:W-:Y:S01]  /*9520*/  ULDC UR4, c[0x0][0x248] ;  /* 0x0000920000047ab9 */ /* 0x000fe20000000800 */
[----:B------:R-:W-:Y:S01]  /*9530*/  IADD3 R10, P5, R17, R0, RZ ;  /* 0x00000000110a7210 */ /* 0x000fe20007fbe0ff */
[----:B------:R-:W-:Y:S01]  /*9540*/  VIADD R3, R181, 0x6f ;  /* 0x0000006fb5037836 */ /* 0x000fe20000000000 */
[----:B--2---:R-:W-:Y:S02]  /*9550*/  PRMT R21, R5, 0x7773, RZ ;  /* 0x0000777305157816 */ /* 0x004fe400000000ff */
[C---:B------:R-:W-:Y:S01]  /*9560*/  LEA.HI.X.SX32 R11, R17.reuse, R2, 0x1, P5 ;  /* 0x00000002110b7211 */ /* 0x040fe200028f0eff */
[----:B------:R-:W-:Y:S01]  /*9570*/  VIADD R17, R17, UR4 ;  /* 0x0000000411117c36 */ /* 0x000fe20008000000 */
[----:B------:R-:W-:-:S03]  /*9580*/  ULDC UR4, c[0x0][0x22c] ;  /* 0x00008b0000047ab9 */ /* 0x000fc60000000800 */
        /* <DEDUP_REMOVED lines=8> */
[C---:B0-----:R-:W-:Y:S01]  /*9610*/  PRMT R19, R6.reuse, 0x7772, RZ ;  /* 0x0000777206137816 */ /* 0x041fe200000000ff */
[----:B------:R0:W-:Y:S01]  /*9620*/  @P4 STG.E.U8 desc[UR12][R12.64], R21 ;  /* 0x000000150c004986 */ /* 0x0001e2000c10110c */
[C---:B------:R-:W-:Y:S01]  /*9630*/  IADD3 R4, P4, R17.reuse, R0, RZ ;  /* 0x0000000011047210 */ /* 0x040fe20007f9e0ff */
[----:B--2---:R-:W-:Y:S01]  /*9640*/  VIADD R11, R17, UR4 ;  /* 0x00000004110b7c36 */ /* 0x004fe20008000000 */
[----:B------:R-:W-:Y:S01]  /*9650*/  ISETP.LT.AND P5, PT, R3, UR5, !P0 ;  /* 0x0000000503007c0c */ /* 0x000fe2000c7a1270 */
[----:B------:R-:W-:Y:S01]  /*9660*/  VIADD R3, R181, 0x71 ;  /* 0x00000071b5037836 */ /* 0x000fe20000000000 */
[----:B------:R-:W-:Y:S01]  /*9670*/  LEA.HI.X.SX32 R5, R17, R2, 0x1, P4 ;  /* 0x0000000211057211 */ /* 0x000fe200020f0eff */
[----:B------:R-:W-:Y:S01]  /*9680*/  ULDC UR4, c[0x0][0x22c] ;  /* 0x00008b0000047ab9 */ /* 0x000fe20000000800 */
[C---:B------:R-:W-:Y:S01]  /*9690*/  IADD3 R8, P4, R11.reuse, R0, RZ ;  /* 0x000000000b087210 */ /* 0x040fe20007f9e0ff */
[----:B------:R-:W-:Y:S01]  /*96a0*/  ULDC UR5, c[0x0][0x22c] ;  /* 0x00008b0000057ab9 */ /* 0x000fe20000000800 */
[----:B------:R-:W-:Y:S01]  /*96b0*/  PRMT R15, R6, 0x7773, RZ ;  /* 0x00007773060f7816 */ /* 0x000fe200000000ff */
[----:B------:R-:W-:Y:S01]  /*96c0*/  @P6 STG.E.U8 desc[UR12][R4.64], R19 ;  /* 0x0000001304006986 */ /* 0x000fe2000c10110c */
[----:B------:R-:W-:-:S02]  /*96d0*/  LEA.HI.X.SX32 R9, R11, R2, 0x1, P4 ;  /* 0x000000020b097211 */ /* 0x000fc400020f0eff */
[----:B------:R-:W-:Y:S01]  /*96e0*/  ISETP.LT.AND P4, PT, R3, UR4, !P0 ;  /* 0x0000000403007c0c */ /* 0x000fe2000c781270 */
[----:B------:R-:W-:Y:S01]  /*96f0*/  ULDC UR4, c[0x0][0x248] ;  /* 0x0000920000047ab9 */ /* 0x000fe20000000800 */
[----:B------:R-:W-:Y:S01]  /*9700*/  VIADD R3, R181, 0x72 ;  /* 0x00000072b5037836 */ /* 0x000fe20000000000 */
[----:B------:R2:W-:Y:S01]  /*9710*/  @P3 STG.E.U8 desc[UR12][R8.64], R15 ;  /* 0x0000000f08003986 */ /* 0x0005e2000c10110c */
[----:B------:R-:W-:Y:S01]  /*9720*/  VIADD R11, R11, UR4 ;  /* 0x000000040b0b7c36 */ /* 0x000fe20008000000 */
[----:B------:R-:W-:Y:S01]  /*9730*/  ULDC UR4, c[0x0][0x248] ;  /* 0x0000920000047ab9 */ /* 0x000fe20000000800 */
[----:B------:R-:W-:Y:S02]  /*9740*/  PRMT R17, R7, 0x7773, RZ ;  /* 0x0000777307117816 */ /* 0x000fe400000000ff */
[C---:B0-----:R-:W-:Y:S01]  /*9750*/  VIADD R13, R11.reuse, UR4 ;  /* 0x000000040b0d7c36 */ /* 0x041fe20008000000 */
[----:B------:R-:W-:Y:S01]  /*9760*/  IADD3 R10, P6, R11, R0, RZ ;  /* 0x000000000b0a7210 */ /* 0x000fe20007fde0ff */
[----:B------:R-:W-:Y:S01]  /*9770*/  ULDC UR4, c[0x0][0x22c] ;  /* 0x00008b0000047ab9 */ /* 0x000fe20000000800 */
[----:B------:R-:W-:Y:S01]  /*9780*/  ISETP.LT.AND P3, PT, R3, UR5, !P0 ;  /* 0x0000000503007c0c */ /* 0x000fe2000c761270 */
[----:B------:R-:W-:Y:S01]  /*9790*/  VIADD R3, R181, 0x73 ;  /* 0x00000073b5037836 */ /* 0x000fe20000000000 */
[----:B------:R-:W-:Y:S01]  /*97a0*/  LEA.HI.X.SX32 R11, R11, R2, 0x1, P6 ;  /* 0x000000020b0b7211 */ /* 0x000fe200030f0eff */
[----:B------:R-:W-:Y:S01]  /*97b0*/  ULDC UR5, c[0x0][0x22c] ;  /* 0x00008b0000057ab9 */ /* 0x000fe20000000800 */
[----:B--2---:R-:W-:-:S02]  /*97c0*/  PRMT R9, R7, 0x7772, RZ ;  /* 0x0000777207097816 */ /* 0x004fc400000000ff */
[----:B------:R-:W-:Y:S02]  /*97d0*/  IADD3 R4, P6, R13, R0, RZ ;  /* 0x000000000d047210 */ /* 0x000fe40007fde0ff */
[----:B-1----:R-:W-:Y:S01]  /*97e0*/  PRMT R21, R245, 0x7773, RZ ;  /* 0x00007773f5157816 */ /* 0x002fe200000000ff */
        /* <DEDUP_REMOVED lines=9> */
[C---:B------:R-:W-:Y:S01]  /*9880*/  IADD3 R6, P6, R13.reuse, R0, RZ ;  /* 0x000000000d067210 */ /* 0x040fe20007fde0ff */
[----:B------:R-:W-:Y:S01]  /*9890*/  VIADD R15, R13, UR4 ;  /* 0x000000040d0f7c36 */ /* 0x000fe20008000000 */
[----:B------:R-:W-:Y:S01]  /*98a0*/  ISETP.LT.AND P1, PT, R3, UR5, !P0 ;  /* 0x0000000503007c0c */ /* 0x000fe2000c721270 */
[----:B------:R-:W-:Y:S01]  /*98b0*/  VIADD R3, R181, 0x75 ;  /* 0x00000075b5037836 */ /* 0x000fe20000000000 */
[----:B------:R-:W-:Y:S01]  /*98c0*/  LEA.HI.X.SX32 R7, R13, R2, 0x1, P6 ;  /* 0x000000020d077211 */ /* 0x000fe200030f0eff */
[----:B------:R-:W-:Y:S01]  /*98d0*/  ULDC UR4, c[0x0][0x22c] ;  /* 0x00008b0000047ab9 */ /* 0x000fe20000000800 */
[----:B------:R-:W-:Y:S01]  /*98e0*/  IADD3 R8, P6, R15, R0, RZ ;  /* 0x000000000f087210 */ /* 0x000fe20007fde0ff */
[----:B------:R-:W-:Y:S01]  /*98f0*/  ULDC UR5, c[0x0][0x22c] ;  /* 0x00008b0000057ab9 */ /* 0x000fe20000000800 */
[----:B------:R-:W-:-:S02]  /*9900*/  PRMT R13, R244, 0x7771, RZ ;  /* 0x00007771f40d7816 */ /* 0x000fc400000000ff */
[----:B0-----:R-:W-:Y:S02]  /*9910*/  LEA.HI.X.SX32 R9, R15, R2, 0x1, P6 ;  /* 0x000000020f097211 */ /* 0x001fe400030f0eff */
[----:B-1----:R-:W-:-:S05]  /*9920*/  PRMT R17, R244, 0x7770, RZ ;  /* 0x00007770f4117816 */ /* 0x002fca00000000ff */
[----:B------:R0:W-:Y:S01]  /*9930*/  @P5 STG.E.U8 desc[UR12][R6.64], R17 ;  /* 0x0000001106005986 */ /* 0x0001e2000c10110c */
[----:B------:R-:W-:Y:S01]  /*9940*/  ISETP.LT.AND P5, PT, R3, UR4, !P0 ;  /* 0x0000000403007c0c */ /* 0x000fe2000c7a1270 */
[----:B------:R-:W-:Y:S01]  /*9950*/  ULDC UR4, c[0x0][0x248] ;  /* 0x0000920000047ab9 */ /* 0x000fe20000000800 */
[----:B------:R-:W-:Y:S01]  /*9960*/  VIADD R3, R181, 0x76 ;  /* 0x00000076b5037836 */ /* 0x000fe20000000000 */
[----:B------:R1:W-:Y:S01]  /*9970*/  @P4 STG.E.U8 desc[UR12][R8.64], R13 ;  /* 0x0000000d08004986 */ /* 0x0003e2000c10110c */
[----:B------:R-:W-:Y:S01]  /*9980*/  VIADD R15, R15, UR4 ;  /* 0x000000040f0f7c36 */ /* 0x000fe20008000000 */
[----:B------:R-:W-:Y:S02]  /*9990*/  ULDC UR4, c[0x0][0x248] ;  /* 0x0000920000047ab9 */ /* 0x000fe40000000800 */
[----:B------:R-:W-:Y:S01]  /*99a0*/  ISETP.LT.AND P4, PT, R3, UR5, !P0 ;  /* 0x0000000503007c0c */ /* 0x000fe2000c781270 */
[C---:B------:R-:W-:Y:S01]  /*99b0*/  VIADD R11, R15.reuse, UR4 ;  /* 0x000000040f0b7c36 */ /* 0x040fe20008000000 */
[----:B------:R-:W-:Y:S01]  /*99c0*/  IADD3 R4, P6, R15, R0, RZ ;  /* 0x000000000f047210 */ /* 0x000fe20007fde0ff */
[----:B------:R-:W-:Y:S01]  /*99d0*/  VIADD R3, R181, 0x77 ;  /* 0x00000077b5037836 */ /* 0x000fe20000000000 */
[----:B0-----:R-:W-:Y:S01]  /*99e0*/  PRMT R17, R245, 0x7770, RZ ;  /* 0x00007770f5117816 */ /* 0x001fe200000000ff */
[----:B------:R-:W-:Y:S01]  /*99f0*/  ULDC UR4, c[0x0][0x22c] ;  /* 0x00008b0000047ab9 */ /* 0x000fe20000000800 */
[----:B------:R-:W-:Y:S01]  /*9a00*/  LEA.HI.X.SX32 R5, R15, R2, 0x1, P6 ;  /* 0x000000020f057211 */ /* 0x000fe200030f0eff */
[----:B------:R-:W-:Y:S01]  /*9a10*/  ULDC UR5, c[0x0][0x22c] ;  /* 0x00008b0000057ab9 */ /* 0x000fe20000000800 */
[----:B------:R-:W-:-:S02]  /*9a20*/  IADD3 R6, P6, R11, R0, RZ ;  /* 0x000000000b067210 */ /* 0x000fc40007fde0ff */
        /* <DEDUP_REMOVED lines=10> */
[C---:B-1----:R-:W-:Y:S01]  /*9ad0*/  IADD3 R8, P6, R11.reuse, R0, RZ ;  /* 0x000000000b087210 */ /* 0x042fe20007fde0ff */
[----:B------:R-:W-:Y:S01]  /*9ae0*/  VIADD R13, R11, UR4 ;  /* 0x000000040b0d7c36 */ /* 0x000fe20008000000 */
[----:B------:R-:W-:Y:S01]  /*9af0*/  ISETP.LT.AND P2, PT, R3, UR5, !P0 ;  /* 0x0000000503007c0c */ /* 0x000fe2000c741270 */
[----:B------:R-:W-:Y:S01]  /*9b00*/  VIADD R3, R181, 0x79 ;  /* 0x00000079b5037836 */ /* 0x000fe20000000000 */
[----:B------:R-:W-:Y:S01]  /*9b10*/  LEA.HI.X.SX32 R9, R11, R2, 0x1, P6 ;  /* 0x000000020b097211 */ /* 0x000fe200030f0eff */
[----:B------:R-:W-:Y:S01]  /*9b20*/  ULDC UR4, c[0x0][0x22c] ;  /* 0x00008b0000047ab9 */ /* 0x000fe20000000800 */
[----:B0-----:R-:W-:Y:S01]  /*9b30*/  PRMT R17, R246, 0x7770, RZ ;  /* 0x00007770f6117816 */ /* 0x001fe200000000ff */
[----:B------:R-:W-:Y:S01]  /*9b40*/  ULDC UR5, c[0x0][0x22c] ;  /* 0x00008b0000057ab9 */ /* 0x000fe20000000800 */
[----:B------:R-:W-:-:S03]  /*9b50*/  IADD3 R4, P6, R13, R0, RZ ;  /* 0x000000000d047210 */ /* 0x000fc60007fde0ff */
[----:B------:R0:W-:Y:S01]  /*9b60*/  @P1 STG.E.U8 desc[UR12][R8.64], R17 ;  /* 0x0000001108001986 */ /* 0x0001e2000c10110c */
[----:B------:R-:W-:Y:S01]  /*9b70*/  ISETP.LT.AND P1, PT, R3, UR4, !P0 ;  /* 0x0000000403007c0c */ /* 0x000fe2000c721270 */
[----:B------:R-:W-:Y:S01]  /*9b80*/  ULDC UR4, c[0x0][0x248] ;  /* 0x0000920000047ab9 */ /* 0x000fe20000000800 */
[C---:B------:R-:W-:Y:S01]  /*9b90*/  LEA.HI.X.SX32 R5, R13.reuse, R2, 0x1, P6 ;  /* 0x000000020d057211 */ /* 0x040fe200030f0eff */
[----:B------:R-:W-:Y:S01]  /*9ba0*/  VIADD R13, R13, UR4 ;  /* 0x000000040d0d7c36 */ /* 0x000fe20008000000 */
[----:B--2---:R-:W-:Y:S01]  /*9bb0*/  PRMT R15, R246, 0x7771, RZ ;  /* 0x00007771f60f7816 */ /* 0x004fe200000000ff */
[----:B------:R-:W-:Y:S01]  /*9bc0*/  VIADD R3, R181, 0x7a ;  /* 0x0000007ab5037836 */ /* 0x000fe20000000000 */
[----:B------:R-:W-:Y:S02]  /*9bd0*/  ULDC UR4, c[0x0][0x248] ;  /* 0x0000920000047ab9 */ /* 0x000fe40000000800 */
[C---:B------:R-:W-:Y:S01]  /*9be0*/  IADD3 R6, P6, R13.reuse, R0, RZ ;  /* 0x000000000d067210 */ /* 0x040fe20007fde0ff */
[----:B------:R1:W-:Y:S01]  /*9bf0*/  @P5 STG.E.U8 desc[UR12][R4.64], R15 ;  /* 0x0000000f04005986 */ /* 0x0003e2000c10110c */
        /* <DEDUP_REMOVED lines=13> */
[----:B-1----:R-:W-:Y:S01]  /*9cd0*/  PRMT R15, R247, 0x7771, RZ ;  /* 0x00007771f70f7816 */ /* 0x002fe200000000ff */
        /* <DEDUP_REMOVED lines=9> */
[----:B------:R-:W-:Y:S01]  /*9d70*/  PRMT R11, R244, 0x7772, RZ ;  /* 0x00007772f40b7816 */ /* 0x000fe200000000ff */
[----:B------:R-:W-:Y:S01]  /*9d80*/  ULDC UR5, c[0x0][0x248] ;  /* 0x0000920000057ab9 */ /* 0x000fe20000000800 */
[----:B0-----:R-:W-:-:S03]  /*9d90*/  IADD3 R6, P6, R13, R0, RZ ;  /* 0x000000000d067210 */ /* 0x001fc60007fde0ff */
[----:B------:R0:W-:Y:S01]  /*9da0*/  @P2 STG.E.U8 desc[UR12][R4.64], R11 ;  /* 0x0000000b04002986 */ /* 0x0001e2000c10110c */
[----:B------:R-:W-:Y:S01]  /*9db0*/  ISETP.LT.AND P2, PT, R3, UR4, !P0 ;  /* 0x0000000403007c0c */ /* 0x000fe2000c741270 */
[----:B------:R-:W-:Y:S01]  /*9dc0*/  ULDC UR4, c[0x0][0x248] ;  /* 0x0000920000047ab9 */ /* 0x000fe20000000800 */
[C---:B------:R-:W-:Y:S01]  /*9dd0*/  LEA.HI.X.SX32 R7, R13.reuse, R2, 0x1, P6 ;  /* 0x000000020d077211 */ /* 0x040fe200030f0eff */
[----:B------:R-:W-:Y:S01]  /*9de0*/  VIADD R13, R13, UR4 ;  /* 0x000000040d0d7c36 */ /* 0x000fe20008000000 */
[----:B-1----:R-:W-:Y:S01]  /*9df0*/  PRMT R15, R244, 0x7773, RZ ;  /* 0x00007773f40f7816 */ /* 0x002fe200000000ff */
[----:B------:R-:W-:Y:S01]  /*9e00*/  ULDC UR4, c[0x0][0x248] ;  /* 0x0000920000047ab9 */ /* 0x000fe20000000800 */
[----:B------:R-:W-:Y:S02]  /*9e10*/  VIADD R3, R181, 0x7e ;  /* 0x0000007eb5037836 */ /* 0x000fe40000000000 */
[C---:B------:R-:W-:Y:S01]  /*9e20*/  VIADD R9, R13.reuse, UR4 ;  /* 0x000000040d097c36 */ /* 0x040fe20008000000 */
[----:B------:R1:W-:Y:S01]  /*9e30*/  @P1 STG.E.U8 desc[UR12][R6.64], R15 ;  /* 0x0000000f06001986 */ /* 0x0003e2000c10110c */
[----:B------:R-:W-:Y:S01]  /*9e40*/  ULDC UR4, c[0x0][0x248] ;  /* 0x0000920000047ab9 */ /* 0x000fe20000000800 */
[----:B0-----:R-:W-:Y:S01]  /*9e50*/  IADD3 R4, P1, R13, R0, RZ ;  /* 0x000000000d047210 */ /* 0x001fe20007f3e0ff */
[----:B------:R-:W-:Y:S01]  /*9e60*/  VIADD R11, R9, UR4 ;  /* 0x00000004090b7c36 */ /* 0x000fe20008000000 */
[----:B------:R-:W-:Y:S01]  /*9e70*/  ULDC UR4, c[0x0][0x248] ;  /* 0x0000920000047ab9 */ /* 0x000fe20000000800 */
[----:B------:R-:W-:Y:S01]  /*9e80*/  VIADD R181, R181, 0x7f ;  /* 0x0000007fb5b57836 */ /* 0x000fe20000000000 */
[----:B------:R-:W-:Y:S01]  /*9e90*/  LEA.HI.X.SX32 R5, R13, R2, 0x1, P1 ;  /* 0x000000020d057211 */ /* 0x000fe200008f0eff */
[C---:B------:R-:W-:Y:S01]  /*9ea0*/  VIADD R13, R11.reuse, UR5 ;  /* 0x000000050b0d7c36 */ /* 0x040fe20008000000 */
[----:B------:R-:W-:Y:S01]  /*9eb0*/  IADD3 R8, P6, R11, R0, RZ ;  /* 0x000000000b087210 */ /* 0x000fe20007fde0ff */
[----:B------:R-:W-:-:S02]  /*9ec0*/  ULDC UR5, c[0x0][0x248] ;  /* 0x0000920000057ab9 */ /* 0x000fc40000000800 */
[----:B------:R0:W-:Y:S01]  /*9ed0*/  @P5 STG.E.U8 desc[UR12][R4.64], R245 ;  /* 0x000000f504005986 */ /* 0x0001e2000c10110c */
[----:B-1----:R-:W-:Y:S01]  /*9ee0*/  IADD3 R6, P1, R9, R0, RZ ;  /* 0x0000000009067210 */ /* 0x002fe20007f3e0ff */
[----:B------:R-:W-:Y:S01]  /*9ef0*/  VIADD R15, R13, UR4 ;  /* 0x000000040d0f7c36 */ /* 0x000fe20008000000 */
[----:B------:R-:W-:Y:S02]  /*9f00*/  ULDC UR4, c[0x0][0x22c] ;  /* 0x00008b0000047ab9 */ /* 0x000fe40000000800 */
[-C--:B------:R-:W-:Y:S01]  /*9f10*/  LEA.HI.X.SX32 R7, R9, R2.reuse, 0x1, P1 ;  /* 0x0000000209077211 */ /* 0x080fe200008f0eff */
[----:B------:R-:W-:Y:S01]  /*9f20*/  VIADD R17, R15, UR5 ;  /* 0x000000050f117c36 */ /* 0x000fe20008000000 */
[----:B------:R-:W-:Y:S02]  /*9f30*/  LEA.HI.X.SX32 R9, R11, R2, 0x1, P6 ;  /* 0x000000020b097211 */ /* 0x000fe400030f0eff */
[-C--:B------:R-:W-:Y:S01]  /*9f40*/  IADD3 R10, P6, R13, R0.reuse, RZ ;  /* 0x000000000d0a7210 */ /* 0x080fe20007fde0ff */
[----:B------:R0:W-:Y:S01]  /*9f50*/  @P4 STG.E.U8 desc[UR12][R6.64], R21 ;  /* 0x0000001506004986 */ /* 0x0001e2000c10110c */
[----:B------:R-:W-:-:S02]  /*9f60*/  IADD3 R12, P1, R15, R0, RZ ;  /* 0x000000000f0c7210 */ /* 0x000fc40007f3e0ff */
[-C--:B------:R-:W-:Y:S01]  /*9f70*/  LEA.HI.X.SX32 R11, R13, R2.reuse, 0x1, P6 ;  /* 0x000000020d0b7211 */ /* 0x080fe200030f0eff */
[----:B------:R0:W-:Y:S01]  /*9f80*/  @P3 STG.E.U8 desc[UR12][R8.64], R19 ;  /* 0x0000001308003986 */ /* 0x0001e2000c10110c */
[----:B------:R-:W-:Y:S02]  /*9f90*/  LEA.HI.X.SX32 R13, R15, R2, 0x1, P1 ;  /* 0x000000020f0d7211 */ /* 0x000fe400008f0eff */
[----:B------:R-:W-:Y:S02]  /*9fa0*/  ISETP.LT.AND P1, PT, R3, UR6, !P0 ;  /* 0x0000000603007c0c */ /* 0x000fe4000c721270 */
[----:B------:R-:W-:Y:S02]  /*9fb0*/  ISETP.LT.AND P0, PT, R181, UR4, !P0 ;  /* 0x00000004b5007c0c */ /* 0x000fe4000c701270 */
[----:B------:R-:W-:Y:S02]  /*9fc0*/  IADD3 R14, P6, R17, R0, RZ ;  /* 0x00000000110e7210 */ /* 0x000fe40007fde0ff */
[----:B------:R-:W-:-:S02]  /*9fd0*/  PRMT R3, R247, 0x7773, RZ ;  /* 0x00007773f7037816 */ /* 0x000fc400000000ff */
[----:B------:R-:W-:Y:S02]  /*9fe0*/  LEA.HI.X.SX32 R15, R17, R2, 0x1, P6 ;  /* 0x00000002110f7211 */ /* 0x000fe400030f0eff */
[----:B------:R-:W-:Y:S02]  /*9ff0*/  PRMT R17, R246, 0x7773, RZ ;  /* 0x00007773f6117816 */ /* 0x000fe400000000ff */
[----:B------:R-:W-:-:S03]  /*a000*/  PRMT R247, R247, 0x7772, RZ ;  /* 0x00007772f7f77816 */ /* 0x000fc600000000ff */
[----:B------:R0:W-:Y:S04]  /*a010*/  @P2 STG.E.U8 desc[UR12][R10.64], R17 ;  /* 0x000000110a002986 */ /* 0x0001e8000c10110c */
[----:B------:R0:W-:Y:S01]  /*a020*/  @P1 STG.E.U8 desc[UR12][R12.64], R247 ;  /* 0x000000f70c001986 */ /* 0x0001e2000c10110c */
[----:B------:R-:W-:Y:S05]  /*a030*/  @!P0 EXIT ;  /* 0x000000000000894d */ /* 0x000fea0003800000 */
[----:B------:R-:W-:Y:S01]  /*a040*/  STG.E.U8 desc[UR12][R14.64], R3 ;  /* 0x000000030e007986 */ /* 0x000fe2000c10110c */
[----:B------:R-:W-:Y:S05]  /*a050*/  EXIT ;  /* 0x000000000000794d */ /* 0x000fea0003800000 */
.L_x_2:
[----:B------:R-:W-:-:S00]  /*a060*/  BRA `(.L_x_2) ;  /* 0xfffffffc00fc7947 */ /* 0x000fc0000383ffff */
[----:B------:R-:W-:-:S00]  /*a070*/  NOP ;  /* 0x0000000000007918 */ /* 0x000fc00000000000 */
        /* <DEDUP_REMOVED lines=8> */
.L_x_3:


//--------------------- .nv.shared.matmul_kernel  --------------------------
	.section	.nv.shared.matmul_kernel,"aw",@nobits
	.sectionflags	@""
	.align	16
	.zero		1024


//--------------------- .nv.shared.reserved.0     --------------------------
	.section	.nv.shared.reserved.0,"aw",@nobits
	.weak		__nv_reservedSMEM_offset_0_alias
	.size		__nv_reservedSMEM_offset_0_alias, 0, 0
	.other		__nv_reservedSMEM_offset_0_alias,@"STO_CUDA_RESERVED_SHARED STV_DEFAULT"
__nv_reservedSMEM_offset_0_alias:
	.zero		0


//--------------------- .nv.constant0.matmul_kernel --------------------------
	.section	.nv.constant0.matmul_kernel,"a",@progbits
	.sectionflags	@""
	.align	4
.nv.constant0.matmul_kernel:
	.zero		608


//--------------------- SYMBOLS --------------------------

	.type		.nv.reservedSmem.offset0,@object
	.size		.nv.reservedSmem.offset0,0x4
